	.target	sm_90a

	.elftype	@"ET_EXEC"


//--------------------- .note.nv.tkinfo           --------------------------
	.section	.note.nv.tkinfo,"",@"SHT_NOTE"
	.sectionflags	@"SHF_NOTE_NV_TKINFO"
	.tkinfo
        /*0018*/ 	.word	0x00000002
        /*0030*/ 	.string	""
        /*0030*/ 	.string	"ptxas"
        /*0030*/ 	.string	"Cuda compilation tools, release 13.0, V13.0.88"
        /*0030*/ 	.string	"Build cuda_13.0.r13.0/compiler.36424714_0"
        /*0030*/ 	.string	"-arch sm_90a -m 64 "



//--------------------- .note.nv.cuinfo           --------------------------
	.section	.note.nv.cuinfo,"",@"SHT_NOTE"
	.sectionflags	@"SHF_NOTE_NV_CUINFO"
        /*0018*/ 	.short	0x0002
        /*001a*/ 	.short	0x005a
        /*001c*/ 	.short	0x0082
	.zero		2


//--------------------- .nv.info                  --------------------------
	.section	.nv.info,"",@"SHT_CUDA_INFO"
	.align	4


	//----- nvinfo : EIATTR_REGCOUNT
	.align		4
        /*0000*/ 	.byte	0x04, 0x2f
        /*0002*/ 	.short	(.L_12 - .L_11)
	.align		4
.L_11:
        /*0004*/ 	.word	index@(_ZN7cutlass13device_kernelIN5flash19enable_sm80_to_sm89INS1_16FlashAttnFwdSm80INS1_25CollectiveMainloopFwdSm80ILi4ELi1ELb0EN4cute5tupleIJNS5_1CILi128EEENS7_ILi48EEENS7_ILi96EEEEEELi96ENS_6half_tEfNS_4arch4Sm80ELb1ELb0ELb1ELb1ELb0ELb1ELb1ELb1EEENS1_21CollectiveEpilogueFwdINS6_IJS8_SA_S9_EEENS6_IJNS7_ILi1EEESI_SI_EEESC_SE_Li128ELb1ELb1ELb1ELb0EEENS1_36VarlenDynamicPersistentTileSchedulerILi128ELi48ELi128ELi128ELb1ELb1ELb0ELb1ELb1ELb1EEEEEEEEEvNT_6ParamsE)
        /*0008*/ 	.word	0x00000004


	//----- nvinfo : EIATTR_FRAME_SIZE
	.align		4
.L_12:
        /*000c*/ 	.byte	0x04, 0x11
        /*000e*/ 	.short	(.L_14 - .L_13)
	.align		4
.L_13:
        /*0010*/ 	.word	index@(_ZN7cutlass13device_kernelIN5flash19enable_sm80_to_sm89INS1_16FlashAttnFwdSm80INS1_25CollectiveMainloopFwdSm80ILi4ELi1ELb0EN4cute5tupleIJNS5_1CILi128EEENS7_ILi48EEENS7_ILi96EEEEEELi96ENS_6half_tEfNS_4arch4Sm80ELb1ELb0ELb1ELb1ELb0ELb1ELb1ELb1EEENS1_21CollectiveEpilogueFwdINS6_IJS8_SA_S9_EEENS6_IJNS7_ILi1EEESI_SI_EEESC_SE_Li128ELb1ELb1ELb1ELb0EEENS1_36VarlenDynamicPersistentTileSchedulerILi128ELi48ELi128ELi128ELb1ELb1ELb0ELb1ELb1ELb1EEEEEEEEEvNT_6ParamsE)
        /*0014*/ 	.word	0x00000000


	//----- nvinfo : EIATTR_REGCOUNT
	.align		4
.L_14:
        /*0018*/ 	.byte	0x04, 0x2f
        /*001a*/ 	.short	(.L_16 - .L_15)
	.align		4
.L_15:
        /*001c*/ 	.word	index@(_ZN7cutlass13device_kernelIN5flash19enable_sm80_to_sm89INS1_16FlashAttnFwdSm80INS1_25CollectiveMainloopFwdSm80ILi4ELi1ELb0EN4cute5tupleIJNS5_1CILi128EEENS7_ILi48EEENS7_ILi96EEEEEELi96ENS_6half_tEfNS_4arch4Sm80ELb1ELb0ELb1ELb1ELb0ELb0ELb1ELb1EEENS1_21CollectiveEpilogueFwdINS6_IJS8_SA_S9_EEENS6_IJNS7_ILi1EEESI_SI_EEESC_SE_Li128ELb1ELb1ELb1ELb0EEENS1_36VarlenDynamicPersistentTileSchedulerILi128ELi48ELi128ELi128ELb1ELb1ELb0ELb1ELb1ELb1EEEEEEEEEvNT_6ParamsE)
        /*0020*/ 	.word	0x00000004


	//----- nvinfo : EIATTR_FRAME_SIZE
	.align		4
.L_16:
        /*0024*/ 	.byte	0x04, 0x11
        /*0026*/ 	.short	(.L_18 - .L_17)
	.align		4
.L_17:
        /*0028*/ 	.word	index@(_ZN7cutlass13device_kernelIN5flash19enable_sm80_to_sm89INS1_16FlashAttnFwdSm80INS1_25CollectiveMainloopFwdSm80ILi4ELi1ELb0EN4cute5tupleIJNS5_1CILi128EEENS7_ILi48EEENS7_ILi96EEEEEELi96ENS_6half_tEfNS_4arch4Sm80ELb1ELb0ELb1ELb1ELb0ELb0ELb1ELb1EEENS1_21CollectiveEpilogueFwdINS6_IJS8_SA_S9_EEENS6_IJNS7_ILi1EEESI_SI_EEESC_SE_Li128ELb1ELb1ELb1ELb0EEENS1_36VarlenDynamicPersistentTileSchedulerILi128ELi48ELi128ELi128ELb1ELb1ELb0ELb1ELb1ELb1EEEEEEEEEvNT_6ParamsE)
        /*002c*/ 	.word	0x00000000


	//----- nvinfo : EIATTR_REGCOUNT
	.align		4
.L_18:
        /*0030*/ 	.byte	0x04, 0x2f
        /*0032*/ 	.short	(.L_20 - .L_19)
	.align		4
.L_19:
        /*0034*/ 	.word	index@(_ZN7cutlass13device_kernelIN5flash19enable_sm80_to_sm89INS1_16FlashAttnFwdSm80INS1_25CollectiveMainloopFwdSm80ILi4ELi1ELb0EN4cute5tupleIJNS5_1CILi128EEENS7_ILi64EEENS7_ILi96EEEEEELi96ENS_6half_tEfNS_4arch4Sm80ELb1ELb0ELb1ELb0ELb0ELb0ELb1ELb1EEENS1_21CollectiveEpilogueFwdINS6_IJS8_SA_S9_EEENS6_IJNS7_ILi1EEESI_SI_EEESC_SE_Li128ELb0ELb1ELb1ELb0EEENS1_30DynamicPersistentTileSchedulerILi128ELi128ELb1ELb1ELb0EEEEEEEEEvNT_6ParamsE)
        /*0038*/ 	.word	0x00000004


	//----- nvinfo : EIATTR_FRAME_SIZE
	.align		4
.L_20:
        /*003c*/ 	.byte	0x04, 0x11
        /*003e*/ 	.short	(.L_22 - .L_21)
	.align		4
.L_21:
        /*0040*/ 	.word	index@(_ZN7cutlass13device_kernelIN5flash19enable_sm80_to_sm89INS1_16FlashAttnFwdSm80INS1_25CollectiveMainloopFwdSm80ILi4ELi1ELb0EN4cute5tupleIJNS5_1CILi128EEENS7_ILi64EEENS7_ILi96EEEEEELi96ENS_6half_tEfNS_4arch4Sm80ELb1ELb0ELb1ELb0ELb0ELb0ELb1ELb1EEENS1_21CollectiveEpilogueFwdINS6_IJS8_SA_S9_EEENS6_IJNS7_ILi1EEESI_SI_EEESC_SE_Li128ELb0ELb1ELb1ELb0EEENS1_30DynamicPersistentTileSchedulerILi128ELi128ELb1ELb1ELb0EEEEEEEEEvNT_6ParamsE)
        /*0044*/ 	.word	0x00000000


	//----- nvinfo : EIATTR_REGCOUNT
	.align		4
.L_22:
        /*0048*/ 	.byte	0x04, 0x2f
        /*004a*/ 	.short	(.L_24 - .L_23)
	.align		4
.L_23:
        /*004c*/ 	.word	index@(_ZN7cutlass13device_kernelIN5flash19enable_sm80_to_sm89INS1_16FlashAttnFwdSm80INS1_25CollectiveMainloopFwdSm80ILi4ELi1ELb0EN4cute5tupleIJNS5_1CILi128EEENS7_ILi48EEENS7_ILi96EEEEEELi96ENS_6half_tEfNS_4arch4Sm80ELb0ELb1ELb1ELb1ELb0ELb1ELb1ELb1EEENS1_21CollectiveEpilogueFwdINS6_IJS8_SA_S9_EEENS6_IJNS7_ILi1EEESI_SI_EEESC_SE_Li128ELb1ELb1ELb1ELb0EEENS1_36VarlenDynamicPersistentTileSchedulerILi128ELi48ELi128ELi128ELb1ELb1ELb0ELb1ELb0ELb1EEEEEEEEEvNT_6ParamsE)
        /*0050*/ 	.word	0x00000004


	//----- nvinfo : EIATTR_FRAME_SIZE
	.align		4
.L_24:
        /*0054*/ 	.byte	0x04, 0x11
        /*0056*/ 	.short	(.L_26 - .L_25)
	.align		4
.L_25:
        /*0058*/ 	.word	index@(_ZN7cutlass13device_kernelIN5flash19enable_sm80_to_sm89INS1_16FlashAttnFwdSm80INS1_25CollectiveMainloopFwdSm80ILi4ELi1ELb0EN4cute5tupleIJNS5_1CILi128EEENS7_ILi48EEENS7_ILi96EEEEEELi96ENS_6half_tEfNS_4arch4Sm80ELb0ELb1ELb1ELb1ELb0ELb1ELb1ELb1EEENS1_21CollectiveEpilogueFwdINS6_IJS8_SA_S9_EEENS6_IJNS7_ILi1EEESI_SI_EEESC_SE_Li128ELb1ELb1ELb1ELb0EEENS1_36VarlenDynamicPersistentTileSchedulerILi128ELi48ELi128ELi128ELb1ELb1ELb0ELb1ELb0ELb1EEEEEEEEEvNT_6ParamsE)
        /*005c*/ 	.word	0x00000000


	//----- nvinfo : EIATTR_REGCOUNT
	.align		4
.L_26:
        /*0060*/ 	.byte	0x04, 0x2f
        /*0062*/ 	.short	(.L_28 - .L_27)
	.align		4
.L_27:
        /*0064*/ 	.word	index@(_ZN7cutlass13device_kernelIN5flash19enable_sm80_to_sm89INS1_16FlashAttnFwdSm80INS1_25CollectiveMainloopFwdSm80ILi4ELi1ELb0EN4cute5tupleIJNS5_1CILi128EEENS7_ILi48EEENS7_ILi96EEEEEELi96ENS_6half_tEfNS_4arch4Sm80ELb0ELb1ELb1ELb1ELb0ELb0ELb1ELb1EEENS1_21CollectiveEpilogueFwdINS6_IJS8_SA_S9_EEENS6_IJNS7_ILi1EEESI_SI_EEESC_SE_Li128ELb1ELb1ELb1ELb0EEENS1_36VarlenDynamicPersistentTileSchedulerILi128ELi48ELi128ELi128ELb1ELb1ELb0ELb1ELb0ELb1EEEEEEEEEvNT_6ParamsE)
        /*0068*/ 	.word	0x00000004


	//----- nvinfo : EIATTR_FRAME_SIZE
	.align		4
.L_28:
        /*006c*/ 	.byte	0x04, 0x11
        /*006e*/ 	.short	(.L_30 - .L_29)
	.align		4
.L_29:
        /*0070*/ 	.word	index@(_ZN7cutlass13device_kernelIN5flash19enable_sm80_to_sm89INS1_16FlashAttnFwdSm80INS1_25CollectiveMainloopFwdSm80ILi4ELi1ELb0EN4cute5tupleIJNS5_1CILi128EEENS7_ILi48EEENS7_ILi96EEEEEELi96ENS_6half_tEfNS_4arch4Sm80ELb0ELb1ELb1ELb1ELb0ELb0ELb1ELb1EEENS1_21CollectiveEpilogueFwdINS6_IJS8_SA_S9_EEENS6_IJNS7_ILi1EEESI_SI_EEESC_SE_Li128ELb1ELb1ELb1ELb0EEENS1_36VarlenDynamicPersistentTileSchedulerILi128ELi48ELi128ELi128ELb1ELb1ELb0ELb1ELb0ELb1EEEEEEEEEvNT_6ParamsE)
        /*0074*/ 	.word	0x00000000


	//----- nvinfo : EIATTR_REGCOUNT
	.align		4
.L_30:
        /*0078*/ 	.byte	0x04, 0x2f
        /*007a*/ 	.short	(.L_32 - .L_31)
	.align		4
.L_31:
        /*007c*/ 	.word	index@(_ZN7cutlass13device_kernelIN5flash19enable_sm80_to_sm89INS1_16FlashAttnFwdSm80INS1_25CollectiveMainloopFwdSm80ILi4ELi1ELb0EN4cute5tupleIJNS5_1CILi128EEENS7_ILi48EEENS7_ILi96EEEEEELi96ENS_6half_tEfNS_4arch4Sm80ELb0ELb1ELb1ELb0ELb0ELb0ELb1ELb1EEENS1_21CollectiveEpilogueFwdINS6_IJS8_SA_S9_EEENS6_IJNS7_ILi1EEESI_SI_EEESC_SE_Li128ELb0ELb1ELb1ELb0EEENS1_19SingleTileSchedulerILb0ELb1ELb1ELi128EEEEEEEEEvNT_6ParamsE)
        /*0080*/ 	.word	0x00000004


	//----- nvinfo : EIATTR_FRAME_SIZE
	.align		4
.L_32:
        /*0084*/ 	.byte	0x04, 0x11
        /*0086*/ 	.short	(.L_34 - .L_33)
	.align		4
.L_33:
        /*0088*/ 	.word	index@(_ZN7cutlass13device_kernelIN5flash19enable_sm80_to_sm89INS1_16FlashAttnFwdSm80INS1_25CollectiveMainloopFwdSm80ILi4ELi1ELb0EN4cute5tupleIJNS5_1CILi128EEENS7_ILi48EEENS7_ILi96EEEEEELi96ENS_6half_tEfNS_4arch4Sm80ELb0ELb1ELb1ELb0ELb0ELb0ELb1ELb1EEENS1_21CollectiveEpilogueFwdINS6_IJS8_SA_S9_EEENS6_IJNS7_ILi1EEESI_SI_EEESC_SE_Li128ELb0ELb1ELb1ELb0EEENS1_19SingleTileSchedulerILb0ELb1ELb1ELi128EEEEEEEEEvNT_6ParamsE)
        /*008c*/ 	.word	0x00000000


	//----- nvinfo : EIATTR_REGCOUNT
	.align		4
.L_34:
        /*0090*/ 	.byte	0x04, 0x2f
        /*0092*/ 	.short	(.L_36 - .L_35)
	.align		4
.L_35:
        /*0094*/ 	.word	index@(_ZN7cutlass13device_kernelIN5flash19enable_sm80_to_sm89INS1_16FlashAttnFwdSm80INS1_25CollectiveMainloopFwdSm80ILi4ELi1ELb0EN4cute5tupleIJNS5_1CILi128EEENS7_ILi48EEENS7_ILi96EEEEEELi96ENS_6half_tEfNS_4arch4Sm80ELb0ELb0ELb1ELb1ELb0ELb1ELb1ELb1EEENS1_21CollectiveEpilogueFwdINS6_IJS8_SA_S9_EEENS6_IJNS7_ILi1EEESI_SI_EEESC_SE_Li128ELb1ELb1ELb1ELb0EEENS1_36VarlenDynamicPersistentTileSchedulerILi128ELi48ELi128ELi128ELb1ELb1ELb0ELb0ELb1ELb1EEEEEEEEEvNT_6ParamsE)
        /*0098*/ 	.word	0x00000004


	//----- nvinfo : EIATTR_FRAME_SIZE
	.align		4
.L_36:
        /*009c*/ 	.byte	0x04, 0x11
        /*009e*/ 	.short	(.L_38 - .L_37)
	.align		4
.L_37:
        /*00a0*/ 	.word	index@(_ZN7cutlass13device_kernelIN5flash19enable_sm80_to_sm89INS1_16FlashAttnFwdSm80INS1_25CollectiveMainloopFwdSm80ILi4ELi1ELb0EN4cute5tupleIJNS5_1CILi128EEENS7_ILi48EEENS7_ILi96EEEEEELi96ENS_6half_tEfNS_4arch4Sm80ELb0ELb0ELb1ELb1ELb0ELb1ELb1ELb1EEENS1_21CollectiveEpilogueFwdINS6_IJS8_SA_S9_EEENS6_IJNS7_ILi1EEESI_SI_EEESC_SE_Li128ELb1ELb1ELb1ELb0EEENS1_36VarlenDynamicPersistentTileSchedulerILi128ELi48ELi128ELi128ELb1ELb1ELb0ELb0ELb1ELb1EEEEEEEEEvNT_6ParamsE)
        /*00a4*/ 	.word	0x00000000


	//----- nvinfo : EIATTR_REGCOUNT
	.align		4
.L_38:
        /*00a8*/ 	.byte	0x04, 0x2f
        /*00aa*/ 	.short	(.L_40 - .L_39)
	.align		4
.L_39:
        /*00ac*/ 	.word	index@(_ZN7cutlass13device_kernelIN5flash19enable_sm80_to_sm89INS1_16FlashAttnFwdSm80INS1_25CollectiveMainloopFwdSm80ILi4ELi1ELb0EN4cute5tupleIJNS5_1CILi128EEENS7_ILi48EEENS7_ILi96EEEEEELi96ENS_6half_tEfNS_4arch4Sm80ELb0ELb0ELb1ELb1ELb0ELb0ELb1ELb1EEENS1_21CollectiveEpilogueFwdINS6_IJS8_SA_S9_EEENS6_IJNS7_ILi1EEESI_SI_EEESC_SE_Li128ELb1ELb1ELb1ELb0EEENS1_36VarlenDynamicPersistentTileSchedulerILi128ELi48ELi128ELi128ELb1ELb1ELb0ELb0ELb1ELb1EEEEEEEEEvNT_6ParamsE)
        /*00b0*/ 	.word	0x00000004


	//----- nvinfo : EIATTR_FRAME_SIZE
	.align		4
.L_40:
        /*00b4*/ 	.byte	0x04, 0x11
        /*00b6*/ 	.short	(.L_42 - .L_41)
	.align		4
.L_41:
        /*00b8*/ 	.word	index@(_ZN7cutlass13device_kernelIN5flash19enable_sm80_to_sm89INS1_16FlashAttnFwdSm80INS1_25CollectiveMainloopFwdSm80ILi4ELi1ELb0EN4cute5tupleIJNS5_1CILi128EEENS7_ILi48EEENS7_ILi96EEEEEELi96ENS_6half_tEfNS_4arch4Sm80ELb0ELb0ELb1ELb1ELb0ELb0ELb1ELb1EEENS1_21CollectiveEpilogueFwdINS6_IJS8_SA_S9_EEENS6_IJNS7_ILi1EEESI_SI_EEESC_SE_Li128ELb1ELb1ELb1ELb0EEENS1_36VarlenDynamicPersistentTileSchedulerILi128ELi48ELi128ELi128ELb1ELb1ELb0ELb0ELb1ELb1EEEEEEEEEvNT_6ParamsE)
        /*00bc*/ 	.word	0x00000000


	//----- nvinfo : EIATTR_REGCOUNT
	.align		4
.L_42:
        /*00c0*/ 	.byte	0x04, 0x2f
        /*00c2*/ 	.short	(.L_44 - .L_43)
	.align		4
.L_43:
        /*00c4*/ 	.word	index@(_ZN7cutlass13device_kernelIN5flash19enable_sm80_to_sm89INS1_16FlashAttnFwdSm80INS1_25CollectiveMainloopFwdSm80ILi4ELi1ELb0EN4cute5tupleIJNS5_1CILi128EEENS7_ILi64EEENS7_ILi96EEEEEELi96ENS_6half_tEfNS_4arch4Sm80ELb0ELb0ELb1ELb0ELb0ELb0ELb1ELb1EEENS1_21CollectiveEpilogueFwdINS6_IJS8_SA_S9_EEENS6_IJNS7_ILi1EEESI_SI_EEESC_SE_Li128ELb0ELb1ELb1ELb0EEENS1_19SingleTileSchedulerILb0ELb1ELb1ELi128EEEEEEEEEvNT_6ParamsE)
        /*00c8*/ 	.word	0x00000004


	//----- nvinfo : EIATTR_FRAME_SIZE
	.align		4
.L_44:
        /*00cc*/ 	.byte	0x04, 0x11
        /*00ce*/ 	.short	(.L_46 - .L_45)
	.align		4
.L_45:
        /*00d0*/ 	.word	index@(_ZN7cutlass13device_kernelIN5flash19enable_sm80_to_sm89INS1_16FlashAttnFwdSm80INS1_25CollectiveMainloopFwdSm80ILi4ELi1ELb0EN4cute5tupleIJNS5_1CILi128EEENS7_ILi64EEENS7_ILi96EEEEEELi96ENS_6half_tEfNS_4arch4Sm80ELb0ELb0ELb1ELb0ELb0ELb0ELb1ELb1EEENS1_21CollectiveEpilogueFwdINS6_IJS8_SA_S9_EEENS6_IJNS7_ILi1EEESI_SI_EEESC_SE_Li128ELb0ELb1ELb1ELb0EEENS1_19SingleTileSchedulerILb0ELb1ELb1ELi128EEEEEEEEEvNT_6ParamsE)
        /*00d4*/ 	.word	0x00000000


	//----- nvinfo : EIATTR_MIN_STACK_SIZE
	.align		4
.L_46:
        /*00d8*/ 	.byte	0x04, 0x12
        /*00da*/ 	.short	(.L_48 - .L_47)
	.align		4
.L_47:
        /*00dc*/ 	.word	index@(_ZN7cutlass13device_kernelIN5flash19enable_sm80_to_sm89INS1_16FlashAttnFwdSm80INS1_25CollectiveMainloopFwdSm80ILi4ELi1ELb0EN4cute5tupleIJNS5_1CILi128EEENS7_ILi64EEENS7_ILi96EEEEEELi96ENS_6half_tEfNS_4arch4Sm80ELb0ELb0ELb1ELb0ELb0ELb0ELb1ELb1EEENS1_21CollectiveEpilogueFwdINS6_IJS8_SA_S9_EEENS6_IJNS7_ILi1EEESI_SI_EEESC_SE_Li128ELb0ELb1ELb1ELb0EEENS1_19SingleTileSchedulerILb0ELb1ELb1ELi128EEEEEEEEEvNT_6ParamsE)
        /*00e0*/ 	.word	0x00000000


	//----- nvinfo : EIATTR_MIN_STACK_SIZE
	.align		4
.L_48:
        /*00e4*/ 	.byte	0x04, 0x12
        /*00e6*/ 	.short	(.L_50 - .L_49)
	.align		4
.L_49:
        /*00e8*/ 	.word	index@(_ZN7cutlass13device_kernelIN5flash19enable_sm80_to_sm89INS1_16FlashAttnFwdSm80INS1_25CollectiveMainloopFwdSm80ILi4ELi1ELb0EN4cute5tupleIJNS5_1CILi128EEENS7_ILi48EEENS7_ILi96EEEEEELi96ENS_6half_tEfNS_4arch4Sm80ELb0ELb0ELb1ELb1ELb0ELb0ELb1ELb1EEENS1_21CollectiveEpilogueFwdINS6_IJS8_SA_S9_EEENS6_IJNS7_ILi1EEESI_SI_EEESC_SE_Li128ELb1ELb1ELb1ELb0EEENS1_36VarlenDynamicPersistentTileSchedulerILi128ELi48ELi128ELi128ELb1ELb1ELb0ELb0ELb1ELb1EEEEEEEEEvNT_6ParamsE)
        /*00ec*/ 	.word	0x00000000


	//----- nvinfo : EIATTR_MIN_STACK_SIZE
	.align		4
.L_50:
        /*00f0*/ 	.byte	0x04, 0x12
        /*00f2*/ 	.short	(.L_52 - .L_51)
	.align		4
.L_51:
        /*00f4*/ 	.word	index@(_ZN7cutlass13device_kernelIN5flash19enable_sm80_to_sm89INS1_16FlashAttnFwdSm80INS1_25CollectiveMainloopFwdSm80ILi4ELi1ELb0EN4cute5tupleIJNS5_1CILi128EEENS7_ILi48EEENS7_ILi96EEEEEELi96ENS_6half_tEfNS_4arch4Sm80ELb0ELb0ELb1ELb1ELb0ELb1ELb1ELb1EEENS1_21CollectiveEpilogueFwdINS6_IJS8_SA_S9_EEENS6_IJNS7_ILi1EEESI_SI_EEESC_SE_Li128ELb1ELb1ELb1ELb0EEENS1_36VarlenDynamicPersistentTileSchedulerILi128ELi48ELi128ELi128ELb1ELb1ELb0ELb0ELb1ELb1EEEEEEEEEvNT_6ParamsE)
        /*00f8*/ 	.word	0x00000000


	//----- nvinfo : EIATTR_MIN_STACK_SIZE
	.align		4
.L_52:
        /*00fc*/ 	.byte	0x04, 0x12
        /*00fe*/ 	.short	(.L_54 - .L_53)
	.align		4
.L_53:
        /*0100*/ 	.word	index@(_ZN7cutlass13device_kernelIN5flash19enable_sm80_to_sm89INS1_16FlashAttnFwdSm80INS1_25CollectiveMainloopFwdSm80ILi4ELi1ELb0EN4cute5tupleIJNS5_1CILi128EEENS7_ILi48EEENS7_ILi96EEEEEELi96ENS_6half_tEfNS_4arch4Sm80ELb0ELb1ELb1ELb0ELb0ELb0ELb1ELb1EEENS1_21CollectiveEpilogueFwdINS6_IJS8_SA_S9_EEENS6_IJNS7_ILi1EEESI_SI_EEESC_SE_Li128ELb0ELb1ELb1ELb0EEENS1_19SingleTileSchedulerILb0ELb1ELb1ELi128EEEEEEEEEvNT_6ParamsE)
        /*0104*/ 	.word	0x00000000


	//----- nvinfo : EIATTR_MIN_STACK_SIZE
	.align		4
.L_54:
        /*0108*/ 	.byte	0x04, 0x12
        /*010a*/ 	.short	(.L_56 - .L_55)
	.align		4
.L_55:
        /*010c*/ 	.word	index@(_ZN7cutlass13device_kernelIN5flash19enable_sm80_to_sm89INS1_16FlashAttnFwdSm80INS1_25CollectiveMainloopFwdSm80ILi4ELi1ELb0EN4cute5tupleIJNS5_1CILi128EEENS7_ILi48EEENS7_ILi96EEEEEELi96ENS_6half_tEfNS_4arch4Sm80ELb0ELb1ELb1ELb1ELb0ELb0ELb1ELb1EEENS1_21CollectiveEpilogueFwdINS6_IJS8_SA_S9_EEENS6_IJNS7_ILi1EEESI_SI_EEESC_SE_Li128ELb1ELb1ELb1ELb0EEENS1_36VarlenDynamicPersistentTileSchedulerILi128ELi48ELi128ELi128ELb1ELb1ELb0ELb1ELb0ELb1EEEEEEEEEvNT_6ParamsE)
        /*0110*/ 	.word	0x00000000


	//----- nvinfo : EIATTR_MIN_STACK_SIZE
	.align		4
.L_56:
        /*0114*/ 	.byte	0x04, 0x12
        /*0116*/ 	.short	(.L_58 - .L_57)
	.align		4
.L_57:
        /*0118*/ 	.word	index@(_ZN7cutlass13device_kernelIN5flash19enable_sm80_to_sm89INS1_16FlashAttnFwdSm80INS1_25CollectiveMainloopFwdSm80ILi4ELi1ELb0EN4cute5tupleIJNS5_1CILi128EEENS7_ILi48EEENS7_ILi96EEEEEELi96ENS_6half_tEfNS_4arch4Sm80ELb0ELb1ELb1ELb1ELb0ELb1ELb1ELb1EEENS1_21CollectiveEpilogueFwdINS6_IJS8_SA_S9_EEENS6_IJNS7_ILi1EEESI_SI_EEESC_SE_Li128ELb1ELb1ELb1ELb0EEENS1_36VarlenDynamicPersistentTileSchedulerILi128ELi48ELi128ELi128ELb1ELb1ELb0ELb1ELb0ELb1EEEEEEEEEvNT_6ParamsE)
        /*011c*/ 	.word	0x00000000


	//----- nvinfo : EIATTR_MIN_STACK_SIZE
	.align		4
.L_58:
        /*0120*/ 	.byte	0x04, 0x12
        /*0122*/ 	.short	(.L_60 - .L_59)
	.align		4
.L_59:
        /*0124*/ 	.word	index@(_ZN7cutlass13device_kernelIN5flash19enable_sm80_to_sm89INS1_16FlashAttnFwdSm80INS1_25CollectiveMainloopFwdSm80ILi4ELi1ELb0EN4cute5tupleIJNS5_1CILi128EEENS7_ILi64EEENS7_ILi96EEEEEELi96ENS_6half_tEfNS_4arch4Sm80ELb1ELb0ELb1ELb0ELb0ELb0ELb1ELb1EEENS1_21CollectiveEpilogueFwdINS6_IJS8_SA_S9_EEENS6_IJNS7_ILi1EEESI_SI_EEESC_SE_Li128ELb0ELb1ELb1ELb0EEENS1_30DynamicPersistentTileSchedulerILi128ELi128ELb1ELb1ELb0EEEEEEEEEvNT_6ParamsE)
        /*0128*/ 	.word	0x00000000


	//----- nvinfo : EIATTR_MIN_STACK_SIZE
	.align		4
.L_60:
        /*012c*/ 	.byte	0x04, 0x12
        /*012e*/ 	.short	(.L_62 - .L_61)
	.align		4
.L_61:
        /*0130*/ 	.word	index@(_ZN7cutlass13device_kernelIN5flash19enable_sm80_to_sm89INS1_16FlashAttnFwdSm80INS1_25CollectiveMainloopFwdSm80ILi4ELi1ELb0EN4cute5tupleIJNS5_1CILi128EEENS7_ILi48EEENS7_ILi96EEEEEELi96ENS_6half_tEfNS_4arch4Sm80ELb1ELb0ELb1ELb1ELb0ELb0ELb1ELb1EEENS1_21CollectiveEpilogueFwdINS6_IJS8_SA_S9_EEENS6_IJNS7_ILi1EEESI_SI_EEESC_SE_Li128ELb1ELb1ELb1ELb0EEENS1_36VarlenDynamicPersistentTileSchedulerILi128ELi48ELi128ELi128ELb1ELb1ELb0ELb1ELb1ELb1EEEEEEEEEvNT_6ParamsE)
        /*0134*/ 	.word	0x00000000


	//----- nvinfo : EIATTR_MIN_STACK_SIZE
	.align		4
.L_62:
        /*0138*/ 	.byte	0x04, 0x12
        /*013a*/ 	.short	(.L_64 - .L_63)
	.align		4
.L_63:
        /*013c*/ 	.word	index@(_ZN7cutlass13device_kernelIN5flash19enable_sm80_to_sm89INS1_16FlashAttnFwdSm80INS1_25CollectiveMainloopFwdSm80ILi4ELi1ELb0EN4cute5tupleIJNS5_1CILi128EEENS7_ILi48EEENS7_ILi96EEEEEELi96ENS_6half_tEfNS_4arch4Sm80ELb1ELb0ELb1ELb1ELb0ELb1ELb1ELb1EEENS1_21CollectiveEpilogueFwdINS6_IJS8_SA_S9_EEENS6_IJNS7_ILi1EEESI_SI_EEESC_SE_Li128ELb1ELb1ELb1ELb0EEENS1_36VarlenDynamicPersistentTileSchedulerILi128ELi48ELi128ELi128ELb1ELb1ELb0ELb1ELb1ELb1EEEEEEEEEvNT_6ParamsE)
        /*0140*/ 	.word	0x00000000
.L_64:


//--------------------- .nv.compat                --------------------------
	.section	.nv.compat,"",@"SHT_CUDA_COMPAT_INFO"
	.align	4
        /*0000*/ 	.byte	0x02, 0x09, 0x01, 0x00, 0x02, 0x02, 0x01, 0x00, 0x02, 0x05, 0x05, 0x00, 0x03, 0x07, 0x01, 0x01
        /*0010*/ 	.byte	0x02, 0x03, 0x00, 0x00, 0x02, 0x06, 0x01, 0x00, 0x04, 0x0b, 0x08, 0x00, 0x00, 0x00, 0x00, 0x00
        /*0020*/ 	.byte	0x00, 0x00, 0x00, 0x00


//--------------------- .nv.info._ZN7cutlass13device_kernelIN5flash19enable_sm80_to_sm89INS1_16FlashAttnFwdSm80INS1_25CollectiveMainloopFwdSm80ILi4ELi1ELb0EN4cute5tupleIJNS5_1CILi128EEENS7_ILi64EEENS7_ILi96EEEEEELi96ENS_6half_tEfNS_4arch4Sm80ELb0ELb0ELb1ELb0ELb0ELb0ELb1ELb1EEENS1_21CollectiveEpilogueFwdINS6_IJS8_SA_S9_EEENS6_IJNS7_ILi1EEESI_SI_EEESC_SE_Li128ELb0ELb1ELb1ELb0EEENS1_19SingleTileSchedulerILb0ELb1ELb1ELi128EEEEEEEEEvNT_6ParamsE --------------------------
	.section	.nv.info._ZN7cutlass13device_kernelIN5flash19enable_sm80_to_sm89INS1_16FlashAttnFwdSm80INS1_25CollectiveMainloopFwdSm80ILi4ELi1ELb0EN4cute5tupleIJNS5_1CILi128EEENS7_ILi64EEENS7_ILi96EEEEEELi96ENS_6half_tEfNS_4arch4Sm80ELb0ELb0ELb1ELb0ELb0ELb0ELb1ELb1EEENS1_21CollectiveEpilogueFwdINS6_IJS8_SA_S9_EEENS6_IJNS7_ILi1EEESI_SI_EEESC_SE_Li128ELb0ELb1ELb1ELb0EEENS1_19SingleTileSchedulerILb0ELb1ELb1ELi128EEEEEEEEEvNT_6ParamsE,"",@"SHT_CUDA_INFO"
	.sectionflags	@""
	.align	4


	//----- nvinfo : EIATTR_CUDA_API_VERSION
	.align		4
        /*0000*/ 	.byte	0x04, 0x37
        /*0002*/ 	.short	(.L_66 - .L_65)
.L_65:
        /*0004*/ 	.word	0x00000082


	//----- nvinfo : EIATTR_KPARAM_INFO
	.align		4
.L_66:
        /*0008*/ 	.byte	0x04, 0x17
        /*000a*/ 	.short	(.L_68 - .L_67)
.L_67:
        /*000c*/ 	.word	0x00000000
        /*0010*/ 	.short	0x0000
        /*0012*/ 	.short	0x0000
        /*0014*/ 	.byte	0x00, 0xf0, 0x61, 0x10


	//----- nvinfo : EIATTR_SPARSE_MMA_MASK
	.align		4
.L_68:
        /*0018*/ 	.byte	0x03, 0x50
        /*001a*/ 	.short	0x0000


	//----- nvinfo : EIATTR_MAXREG_COUNT
	.align		4
        /*001c*/ 	.byte	0x03, 0x1b
        /*001e*/ 	.short	0x00ff


	//----- nvinfo : EIATTR_MERCURY_ISA_VERSION
	.align		4
        /*0020*/ 	.byte	0x03, 0x5f
        /*0022*/ 	.short	0x0101


	//----- nvinfo : EIATTR_EXIT_INSTR_OFFSETS
	.align		4
        /*0024*/ 	.byte	0x04, 0x1c
        /*0026*/ 	.short	(.L_70 - .L_69)


	//   ....[0]....
.L_69:
        /*0028*/ 	.word	0x00000010


	//----- nvinfo : EIATTR_MAX_THREADS
	.align		4
.L_70:
        /*002c*/ 	.byte	0x04, 0x05
        /*002e*/ 	.short	(.L_72 - .L_71)
.L_71:
        /*0030*/ 	.word	0x00000080
        /*0034*/ 	.word	0x00000001
        /*0038*/ 	.word	0x00000001


	//----- nvinfo : EIATTR_CBANK_PARAM_SIZE
	.align		4
.L_72:
        /*003c*/ 	.byte	0x03, 0x19
        /*003e*/ 	.short	0x0418


	//----- nvinfo : EIATTR_PARAM_CBANK
	.align		4
        /*0040*/ 	.byte	0x04, 0x0a
        /*0042*/ 	.short	(.L_74 - .L_73)
	.align		4
.L_73:
        /*0044*/ 	.word	index@(.nv.constant0._ZN7cutlass13device_kernelIN5flash19enable_sm80_to_sm89INS1_16FlashAttnFwdSm80INS1_25CollectiveMainloopFwdSm80ILi4ELi1ELb0EN4cute5tupleIJNS5_1CILi128EEENS7_ILi64EEENS7_ILi96EEEEEELi96ENS_6half_tEfNS_4arch4Sm80ELb0ELb0ELb1ELb0ELb0ELb0ELb1ELb1EEENS1_21CollectiveEpilogueFwdINS6_IJS8_SA_S9_EEENS6_IJNS7_ILi1EEESI_SI_EEESC_SE_Li128ELb0ELb1ELb1ELb0EEENS1_19SingleTileSchedulerILb0ELb1ELb1ELi128EEEEEEEEEvNT_6ParamsE)
        /*0048*/ 	.short	0x0210
        /*004a*/ 	.short	0x0418


	//----- nvinfo : EIATTR_SW_WAR
	.align		4
.L_74:
        /*004c*/ 	.byte	0x04, 0x36
        /*004e*/ 	.short	(.L_76 - .L_75)
.L_75:
        /*0050*/ 	.word	0x00000008
.L_76:


//--------------------- .nv.info._ZN7cutlass13device_kernelIN5flash19enable_sm80_to_sm89INS1_16FlashAttnFwdSm80INS1_25CollectiveMainloopFwdSm80ILi4ELi1ELb0EN4cute5tupleIJNS5_1CILi128EEENS7_ILi48EEENS7_ILi96EEEEEELi96ENS_6half_tEfNS_4arch4Sm80ELb0ELb0ELb1ELb1ELb0ELb0ELb1ELb1EEENS1_21CollectiveEpilogueFwdINS6_IJS8_SA_S9_EEENS6_IJNS7_ILi1EEESI_SI_EEESC_SE_Li128ELb1ELb1ELb1ELb0EEENS1_36VarlenDynamicPersistentTileSchedulerILi128ELi48ELi128ELi128ELb1ELb1ELb0ELb0ELb1ELb1EEEEEEEEEvNT_6ParamsE --------------------------
	.section	.nv.info._ZN7cutlass13device_kernelIN5flash19enable_sm80_to_sm89INS1_16FlashAttnFwdSm80INS1_25CollectiveMainloopFwdSm80ILi4ELi1ELb0EN4cute5tupleIJNS5_1CILi128EEENS7_ILi48EEENS7_ILi96EEEEEELi96ENS_6half_tEfNS_4arch4Sm80ELb0ELb0ELb1ELb1ELb0ELb0ELb1ELb1EEENS1_21CollectiveEpilogueFwdINS6_IJS8_SA_S9_EEENS6_IJNS7_ILi1EEESI_SI_EEESC_SE_Li128ELb1ELb1ELb1ELb0EEENS1_36VarlenDynamicPersistentTileSchedulerILi128ELi48ELi128ELi128ELb1ELb1ELb0ELb0ELb1ELb1EEEEEEEEEvNT_6ParamsE,"",@"SHT_CUDA_INFO"
	.sectionflags	@""
	.align	4


	//----- nvinfo : EIATTR_CUDA_API_VERSION
	.align		4
        /*0000*/ 	.byte	0x04, 0x37
        /*0002*/ 	.short	(.L_78 - .L_77)
.L_77:
        /*0004*/ 	.word	0x00000082


	//----- nvinfo : EIATTR_KPARAM_INFO
	.align		4
.L_78:
        /*0008*/ 	.byte	0x04, 0x17
        /*000a*/ 	.short	(.L_80 - .L_79)
.L_79:
        /*000c*/ 	.word	0x00000000
        /*0010*/ 	.short	0x0000
        /*0012*/ 	.short	0x0000
        /*0014*/ 	.byte	0x00, 0xf0, 0xe1, 0x10


	//----- nvinfo : EIATTR_SPARSE_MMA_MASK
	.align		4
.L_80:
        /*0018*/ 	.byte	0x03, 0x50
        /*001a*/ 	.short	0x0000


	//----- nvinfo : EIATTR_MAXREG_COUNT
	.align		4
        /*001c*/ 	.byte	0x03, 0x1b
        /*001e*/ 	.short	0x00ff


	//----- nvinfo : EIATTR_MERCURY_ISA_VERSION
	.align		4
        /*0020*/ 	.byte	0x03, 0x5f
        /*0022*/ 	.short	0x0101


	//----- nvinfo : EIATTR_EXIT_INSTR_OFFSETS
	.align		4
        /*0024*/ 	.byte	0x04, 0x1c
        /*0026*/ 	.short	(.L_82 - .L_81)


	//   ....[0]....
.L_81:
        /*0028*/ 	.word	0x00000010


	//----- nvinfo : EIATTR_MAX_THREADS
	.align		4
.L_82:
        /*002c*/ 	.byte	0x04, 0x05
        /*002e*/ 	.short	(.L_84 - .L_83)
.L_83:
        /*0030*/ 	.word	0x00000080
        /*0034*/ 	.word	0x00000001
        /*0038*/ 	.word	0x00000001


	//----- nvinfo : EIATTR_CBANK_PARAM_SIZE
	.align		4
.L_84:
        /*003c*/ 	.byte	0x03, 0x19
        /*003e*/ 	.short	0x0438


	//----- nvinfo : EIATTR_PARAM_CBANK
	.align		4
        /*0040*/ 	.byte	0x04, 0x0a
        /*0042*/ 	.short	(.L_86 - .L_85)
	.align		4
.L_85:
        /*0044*/ 	.word	index@(.nv.constant0._ZN7cutlass13device_kernelIN5flash19enable_sm80_to_sm89INS1_16FlashAttnFwdSm80INS1_25CollectiveMainloopFwdSm80ILi4ELi1ELb0EN4cute5tupleIJNS5_1CILi128EEENS7_ILi48EEENS7_ILi96EEEEEELi96ENS_6half_tEfNS_4arch4Sm80ELb0ELb0ELb1ELb1ELb0ELb0ELb1ELb1EEENS1_21CollectiveEpilogueFwdINS6_IJS8_SA_S9_EEENS6_IJNS7_ILi1EEESI_SI_EEESC_SE_Li128ELb1ELb1ELb1ELb0EEENS1_36VarlenDynamicPersistentTileSchedulerILi128ELi48ELi128ELi128ELb1ELb1ELb0ELb0ELb1ELb1EEEEEEEEEvNT_6ParamsE)
        /*0048*/ 	.short	0x0210
        /*004a*/ 	.short	0x0438


	//----- nvinfo : EIATTR_SW_WAR
	.align		4
.L_86:
        /*004c*/ 	.byte	0x04, 0x36
        /*004e*/ 	.short	(.L_88 - .L_87)
.L_87:
        /*0050*/ 	.word	0x00000008
.L_88:


//--------------------- .nv.info._ZN7cutlass13device_kernelIN5flash19enable_sm80_to_sm89INS1_16FlashAttnFwdSm80INS1_25CollectiveMainloopFwdSm80ILi4ELi1ELb0EN4cute5tupleIJNS5_1CILi128EEENS7_ILi48EEENS7_ILi96EEEEEELi96ENS_6half_tEfNS_4arch4Sm80ELb0ELb0ELb1ELb1ELb0ELb1ELb1ELb1EEENS1_21CollectiveEpilogueFwdINS6_IJS8_SA_S9_EEENS6_IJNS7_ILi1EEESI_SI_EEESC_SE_Li128ELb1ELb1ELb1ELb0EEENS1_36VarlenDynamicPersistentTileSchedulerILi128ELi48ELi128ELi128ELb1ELb1ELb0ELb0ELb1ELb1EEEEEEEEEvNT_6ParamsE --------------------------
	.section	.nv.info._ZN7cutlass13device_kernelIN5flash19enable_sm80_to_sm89INS1_16FlashAttnFwdSm80INS1_25CollectiveMainloopFwdSm80ILi4ELi1ELb0EN4cute5tupleIJNS5_1CILi128EEENS7_ILi48EEENS7_ILi96EEEEEELi96ENS_6half_tEfNS_4arch4Sm80ELb0ELb0ELb1ELb1ELb0ELb1ELb1ELb1EEENS1_21CollectiveEpilogueFwdINS6_IJS8_SA_S9_EEENS6_IJNS7_ILi1EEESI_SI_EEESC_SE_Li128ELb1ELb1ELb1ELb0EEENS1_36VarlenDynamicPersistentTileSchedulerILi128ELi48ELi128ELi128ELb1ELb1ELb0ELb0ELb1ELb1EEEEEEEEEvNT_6ParamsE,"",@"SHT_CUDA_INFO"
	.sectionflags	@""
	.align	4


	//----- nvinfo : EIATTR_CUDA_API_VERSION
	.align		4
        /*0000*/ 	.byte	0x04, 0x37
        /*0002*/ 	.short	(.L_90 - .L_89)
.L_89:
        /*0004*/ 	.word	0x00000082


	//----- nvinfo : EIATTR_KPARAM_INFO
	.align		4
.L_90:
        /*0008*/ 	.byte	0x04, 0x17
        /*000a*/ 	.short	(.L_92 - .L_91)
.L_91:
        /*000c*/ 	.word	0x00000000
        /*0010*/ 	.short	0x0000
        /*0012*/ 	.short	0x0000
        /*0014*/ 	.byte	0x00, 0xf0, 0xe1, 0x10


	//----- nvinfo : EIATTR_SPARSE_MMA_MASK
	.align		4
.L_92:
        /*0018*/ 	.byte	0x03, 0x50
        /*001a*/ 	.short	0x0000


	//----- nvinfo : EIATTR_MAXREG_COUNT
	.align		4
        /*001c*/ 	.byte	0x03, 0x1b
        /*001e*/ 	.short	0x00ff


	//----- nvinfo : EIATTR_MERCURY_ISA_VERSION
	.align		4
        /*0020*/ 	.byte	0x03, 0x5f
        /*0022*/ 	.short	0x0101


	//----- nvinfo : EIATTR_EXIT_INSTR_OFFSETS
	.align		4
        /*0024*/ 	.byte	0x04, 0x1c
        /*0026*/ 	.short	(.L_94 - .L_93)


	//   ....[0]....
.L_93:
        /*0028*/ 	.word	0x00000010


	//----- nvinfo : EIATTR_MAX_THREADS
	.align		4
.L_94:
        /*002c*/ 	.byte	0x04, 0x05
        /*002e*/ 	.short	(.L_96 - .L_95)
.L_95:
        /*0030*/ 	.word	0x00000080
        /*0034*/ 	.word	0x00000001
        /*0038*/ 	.word	0x00000001


	//----- nvinfo : EIATTR_CBANK_PARAM_SIZE
	.align		4
.L_96:
        /*003c*/ 	.byte	0x03, 0x19
        /*003e*/ 	.short	0x0438


	//----- nvinfo : EIATTR_PARAM_CBANK
	.align		4
        /*0040*/ 	.byte	0x04, 0x0a
        /*0042*/ 	.short	(.L_98 - .L_97)
	.align		4
.L_97:
        /*0044*/ 	.word	index@(.nv.constant0._ZN7cutlass13device_kernelIN5flash19enable_sm80_to_sm89INS1_16FlashAttnFwdSm80INS1_25CollectiveMainloopFwdSm80ILi4ELi1ELb0EN4cute5tupleIJNS5_1CILi128EEENS7_ILi48EEENS7_ILi96EEEEEELi96ENS_6half_tEfNS_4arch4Sm80ELb0ELb0ELb1ELb1ELb0ELb1ELb1ELb1EEENS1_21CollectiveEpilogueFwdINS6_IJS8_SA_S9_EEENS6_IJNS7_ILi1EEESI_SI_EEESC_SE_Li128ELb1ELb1ELb1ELb0EEENS1_36VarlenDynamicPersistentTileSchedulerILi128ELi48ELi128ELi128ELb1ELb1ELb0ELb0ELb1ELb1EEEEEEEEEvNT_6ParamsE)
        /*0048*/ 	.short	0x0210
        /*004a*/ 	.short	0x0438


	//----- nvinfo : EIATTR_SW_WAR
	.align		4
.L_98:
        /*004c*/ 	.byte	0x04, 0x36
        /*004e*/ 	.short	(.L_100 - .L_99)
.L_99:
        /*0050*/ 	.word	0x00000008
.L_100:


//--------------------- .nv.info._ZN7cutlass13device_kernelIN5flash19enable_sm80_to_sm89INS1_16FlashAttnFwdSm80INS1_25CollectiveMainloopFwdSm80ILi4ELi1ELb0EN4cute5tupleIJNS5_1CILi128EEENS7_ILi48EEENS7_ILi96EEEEEELi96ENS_6half_tEfNS_4arch4Sm80ELb0ELb1ELb1ELb0ELb0ELb0ELb1ELb1EEENS1_21CollectiveEpilogueFwdINS6_IJS8_SA_S9_EEENS6_IJNS7_ILi1EEESI_SI_EEESC_SE_Li128ELb0ELb1ELb1ELb0EEENS1_19SingleTileSchedulerILb0ELb1ELb1ELi128EEEEEEEEEvNT_6ParamsE --------------------------
	.section	.nv.info._ZN7cutlass13device_kernelIN5flash19enable_sm80_to_sm89INS1_16FlashAttnFwdSm80INS1_25CollectiveMainloopFwdSm80ILi4ELi1ELb0EN4cute5tupleIJNS5_1CILi128EEENS7_ILi48EEENS7_ILi96EEEEEELi96ENS_6half_tEfNS_4arch4Sm80ELb0ELb1ELb1ELb0ELb0ELb0ELb1ELb1EEENS1_21CollectiveEpilogueFwdINS6_IJS8_SA_S9_EEENS6_IJNS7_ILi1EEESI_SI_EEESC_SE_Li128ELb0ELb1ELb1ELb0EEENS1_19SingleTileSchedulerILb0ELb1ELb1ELi128EEEEEEEEEvNT_6ParamsE,"",@"SHT_CUDA_INFO"
	.sectionflags	@""
	.align	4


	//----- nvinfo : EIATTR_CUDA_API_VERSION
	.align		4
        /*0000*/ 	.byte	0x04, 0x37
        /*0002*/ 	.short	(.L_102 - .L_101)
.L_101:
        /*0004*/ 	.word	0x00000082


	//----- nvinfo : EIATTR_KPARAM_INFO
	.align		4
.L_102:
        /*0008*/ 	.byte	0x04, 0x17
        /*000a*/ 	.short	(.L_104 - .L_103)
.L_103:
        /*000c*/ 	.word	0x00000000
        /*0010*/ 	.short	0x0000
        /*0012*/ 	.short	0x0000
        /*0014*/ 	.byte	0x00, 0xf0, 0x61, 0x10


	//----- nvinfo : EIATTR_SPARSE_MMA_MASK
	.align		4
.L_104:
        /*0018*/ 	.byte	0x03, 0x50
        /*001a*/ 	.short	0x0000


	//----- nvinfo : EIATTR_MAXREG_COUNT
	.align		4
        /*001c*/ 	.byte	0x03, 0x1b
        /*001e*/ 	.short	0x00ff


	//----- nvinfo : EIATTR_MERCURY_ISA_VERSION
	.align		4
        /*0020*/ 	.byte	0x03, 0x5f
        /*0022*/ 	.short	0x0101


	//----- nvinfo : EIATTR_EXIT_INSTR_OFFSETS
	.align		4
        /*0024*/ 	.byte	0x04, 0x1c
        /*0026*/ 	.short	(.L_106 - .L_105)


	//   ....[0]....
.L_105:
        /*0028*/ 	.word	0x00000010


	//----- nvinfo : EIATTR_MAX_THREADS
	.align		4
.L_106:
        /*002c*/ 	.byte	0x04, 0x05
        /*002e*/ 	.short	(.L_108 - .L_107)
.L_107:
        /*0030*/ 	.word	0x00000080
        /*0034*/ 	.word	0x00000001
        /*0038*/ 	.word	0x00000001


	//----- nvinfo : EIATTR_CBANK_PARAM_SIZE
	.align		4
.L_108:
        /*003c*/ 	.byte	0x03, 0x19
        /*003e*/ 	.short	0x0418


	//----- nvinfo : EIATTR_PARAM_CBANK
	.align		4
        /*0040*/ 	.byte	0x04, 0x0a
        /*0042*/ 	.short	(.L_110 - .L_109)
	.align		4
.L_109:
        /*0044*/ 	.word	index@(.nv.constant0._ZN7cutlass13device_kernelIN5flash19enable_sm80_to_sm89INS1_16FlashAttnFwdSm80INS1_25CollectiveMainloopFwdSm80ILi4ELi1ELb0EN4cute5tupleIJNS5_1CILi128EEENS7_ILi48EEENS7_ILi96EEEEEELi96ENS_6half_tEfNS_4arch4Sm80ELb0ELb1ELb1ELb0ELb0ELb0ELb1ELb1EEENS1_21CollectiveEpilogueFwdINS6_IJS8_SA_S9_EEENS6_IJNS7_ILi1EEESI_SI_EEESC_SE_Li128ELb0ELb1ELb1ELb0EEENS1_19SingleTileSchedulerILb0ELb1ELb1ELi128EEEEEEEEEvNT_6ParamsE)
        /*0048*/ 	.short	0x0210
        /*004a*/ 	.short	0x0418


	//----- nvinfo : EIATTR_SW_WAR
	.align		4
.L_110:
        /*004c*/ 	.byte	0x04, 0x36
        /*004e*/ 	.short	(.L_112 - .L_111)
.L_111:
        /*0050*/ 	.word	0x00000008
.L_112:


//--------------------- .nv.info._ZN7cutlass13device_kernelIN5flash19enable_sm80_to_sm89INS1_16FlashAttnFwdSm80INS1_25CollectiveMainloopFwdSm80ILi4ELi1ELb0EN4cute5tupleIJNS5_1CILi128EEENS7_ILi48EEENS7_ILi96EEEEEELi96ENS_6half_tEfNS_4arch4Sm80ELb0ELb1ELb1ELb1ELb0ELb0ELb1ELb1EEENS1_21CollectiveEpilogueFwdINS6_IJS8_SA_S9_EEENS6_IJNS7_ILi1EEESI_SI_EEESC_SE_Li128ELb1ELb1ELb1ELb0EEENS1_36VarlenDynamicPersistentTileSchedulerILi128ELi48ELi128ELi128ELb1ELb1ELb0ELb1ELb0ELb1EEEEEEEEEvNT_6ParamsE --------------------------
	.section	.nv.info._ZN7cutlass13device_kernelIN5flash19enable_sm80_to_sm89INS1_16FlashAttnFwdSm80INS1_25CollectiveMainloopFwdSm80ILi4ELi1ELb0EN4cute5tupleIJNS5_1CILi128EEENS7_ILi48EEENS7_ILi96EEEEEELi96ENS_6half_tEfNS_4arch4Sm80ELb0ELb1ELb1ELb1ELb0ELb0ELb1ELb1EEENS1_21CollectiveEpilogueFwdINS6_IJS8_SA_S9_EEENS6_IJNS7_ILi1EEESI_SI_EEESC_SE_Li128ELb1ELb1ELb1ELb0EEENS1_36VarlenDynamicPersistentTileSchedulerILi128ELi48ELi128ELi128ELb1ELb1ELb0ELb1ELb0ELb1EEEEEEEEEvNT_6ParamsE,"",@"SHT_CUDA_INFO"
	.sectionflags	@""
	.align	4


	//----- nvinfo : EIATTR_CUDA_API_VERSION
	.align		4
        /*0000*/ 	.byte	0x04, 0x37
        /*0002*/ 	.short	(.L_114 - .L_113)
.L_113:
        /*0004*/ 	.word	0x00000082


	//----- nvinfo : EIATTR_KPARAM_INFO
	.align		4
.L_114:
        /*0008*/ 	.byte	0x04, 0x17
        /*000a*/ 	.short	(.L_116 - .L_115)
.L_115:
        /*000c*/ 	.word	0x00000000
        /*0010*/ 	.short	0x0000
        /*0012*/ 	.short	0x0000
        /*0014*/ 	.byte	0x00, 0xf0, 0xe1, 0x10


	//----- nvinfo : EIATTR_SPARSE_MMA_MASK
	.align		4
.L_116:
        /*0018*/ 	.byte	0x03, 0x50
        /*001a*/ 	.short	0x0000


	//----- nvinfo : EIATTR_MAXREG_COUNT
	.align		4
        /*001c*/ 	.byte	0x03, 0x1b
        /*001e*/ 	.short	0x00ff


	//----- nvinfo : EIATTR_MERCURY_ISA_VERSION
	.align		4
        /*0020*/ 	.byte	0x03, 0x5f
        /*0022*/ 	.short	0x0101


	//----- nvinfo : EIATTR_EXIT_INSTR_OFFSETS
	.align		4
        /*0024*/ 	.byte	0x04, 0x1c
        /*0026*/ 	.short	(.L_118 - .L_117)


	//   ....[0]....
.L_117:
        /*0028*/ 	.word	0x00000010


	//----- nvinfo : EIATTR_MAX_THREADS
	.align		4
.L_118:
        /*002c*/ 	.byte	0x04, 0x05
        /*002e*/ 	.short	(.L_120 - .L_119)
.L_119:
        /*0030*/ 	.word	0x00000080
        /*0034*/ 	.word	0x00000001
        /*0038*/ 	.word	0x00000001


	//----- nvinfo : EIATTR_CBANK_PARAM_SIZE
	.align		4
.L_120:
        /*003c*/ 	.byte	0x03, 0x19
        /*003e*/ 	.short	0x0438


	//----- nvinfo : EIATTR_PARAM_CBANK
	.align		4
        /*0040*/ 	.byte	0x04, 0x0a
        /*0042*/ 	.short	(.L_122 - .L_121)
	.align		4
.L_121:
        /*0044*/ 	.word	index@(.nv.constant0._ZN7cutlass13device_kernelIN5flash19enable_sm80_to_sm89INS1_16FlashAttnFwdSm80INS1_25CollectiveMainloopFwdSm80ILi4ELi1ELb0EN4cute5tupleIJNS5_1CILi128EEENS7_ILi48EEENS7_ILi96EEEEEELi96ENS_6half_tEfNS_4arch4Sm80ELb0ELb1ELb1ELb1ELb0ELb0ELb1ELb1EEENS1_21CollectiveEpilogueFwdINS6_IJS8_SA_S9_EEENS6_IJNS7_ILi1EEESI_SI_EEESC_SE_Li128ELb1ELb1ELb1ELb0EEENS1_36VarlenDynamicPersistentTileSchedulerILi128ELi48ELi128ELi128ELb1ELb1ELb0ELb1ELb0ELb1EEEEEEEEEvNT_6ParamsE)
        /*0048*/ 	.short	0x0210
        /*004a*/ 	.short	0x0438


	//----- nvinfo : EIATTR_SW_WAR
	.align		4
.L_122:
        /*004c*/ 	.byte	0x04, 0x36
        /*004e*/ 	.short	(.L_124 - .L_123)
.L_123:
        /*0050*/ 	.word	0x00000008
.L_124:


//--------------------- .nv.info._ZN7cutlass13device_kernelIN5flash19enable_sm80_to_sm89INS1_16FlashAttnFwdSm80INS1_25CollectiveMainloopFwdSm80ILi4ELi1ELb0EN4cute5tupleIJNS5_1CILi128EEENS7_ILi48EEENS7_ILi96EEEEEELi96ENS_6half_tEfNS_4arch4Sm80ELb0ELb1ELb1ELb1ELb0ELb1ELb1ELb1EEENS1_21CollectiveEpilogueFwdINS6_IJS8_SA_S9_EEENS6_IJNS7_ILi1EEESI_SI_EEESC_SE_Li128ELb1ELb1ELb1ELb0EEENS1_36VarlenDynamicPersistentTileSchedulerILi128ELi48ELi128ELi128ELb1ELb1ELb0ELb1ELb0ELb1EEEEEEEEEvNT_6ParamsE --------------------------
	.section	.nv.info._ZN7cutlass13device_kernelIN5flash19enable_sm80_to_sm89INS1_16FlashAttnFwdSm80INS1_25CollectiveMainloopFwdSm80ILi4ELi1ELb0EN4cute5tupleIJNS5_1CILi128EEENS7_ILi48EEENS7_ILi96EEEEEELi96ENS_6half_tEfNS_4arch4Sm80ELb0ELb1ELb1ELb1ELb0ELb1ELb1ELb1EEENS1_21CollectiveEpilogueFwdINS6_IJS8_SA_S9_EEENS6_IJNS7_ILi1EEESI_SI_EEESC_SE_Li128ELb1ELb1ELb1ELb0EEENS1_36VarlenDynamicPersistentTileSchedulerILi128ELi48ELi128ELi128ELb1ELb1ELb0ELb1ELb0ELb1EEEEEEEEEvNT_6ParamsE,"",@"SHT_CUDA_INFO"
	.sectionflags	@""
	.align	4


	//----- nvinfo : EIATTR_CUDA_API_VERSION
	.align		4
        /*0000*/ 	.byte	0x04, 0x37
        /*0002*/ 	.short	(.L_126 - .L_125)
.L_125:
        /*0004*/ 	.word	0x00000082


	//----- nvinfo : EIATTR_KPARAM_INFO
	.align		4
.L_126:
        /*0008*/ 	.byte	0x04, 0x17
        /*000a*/ 	.short	(.L_128 - .L_127)
.L_127:
        /*000c*/ 	.word	0x00000000
        /*0010*/ 	.short	0x0000
        /*0012*/ 	.short	0x0000
        /*0014*/ 	.byte	0x00, 0xf0, 0xe1, 0x10


	//----- nvinfo : EIATTR_SPARSE_MMA_MASK
	.align		4
.L_128:
        /*0018*/ 	.byte	0x03, 0x50
        /*001a*/ 	.short	0x0000


	//----- nvinfo : EIATTR_MAXREG_COUNT
	.align		4
        /*001c*/ 	.byte	0x03, 0x1b
        /*001e*/ 	.short	0x00ff


	//----- nvinfo : EIATTR_MERCURY_ISA_VERSION
	.align		4
        /*0020*/ 	.byte	0x03, 0x5f
        /*0022*/ 	.short	0x0101


	//----- nvinfo : EIATTR_EXIT_INSTR_OFFSETS
	.align		4
        /*0024*/ 	.byte	0x04, 0x1c
        /*0026*/ 	.short	(.L_130 - .L_129)


	//   ....[0]....
.L_129:
        /*0028*/ 	.word	0x00000010


	//----- nvinfo : EIATTR_MAX_THREADS
	.align		4
.L_130:
        /*002c*/ 	.byte	0x04, 0x05
        /*002e*/ 	.short	(.L_132 - .L_131)
.L_131:
        /*0030*/ 	.word	0x00000080
        /*0034*/ 	.word	0x00000001
        /*0038*/ 	.word	0x00000001


	//----- nvinfo : EIATTR_CBANK_PARAM_SIZE
	.align		4
.L_132:
        /*003c*/ 	.byte	0x03, 0x19
        /*003e*/ 	.short	0x0438


	//----- nvinfo : EIATTR_PARAM_CBANK
	.align		4
        /*0040*/ 	.byte	0x04, 0x0a
        /*0042*/ 	.short	(.L_134 - .L_133)
	.align		4
.L_133:
        /*0044*/ 	.word	index@(.nv.constant0._ZN7cutlass13device_kernelIN5flash19enable_sm80_to_sm89INS1_16FlashAttnFwdSm80INS1_25CollectiveMainloopFwdSm80ILi4ELi1ELb0EN4cute5tupleIJNS5_1CILi128EEENS7_ILi48EEENS7_ILi96EEEEEELi96ENS_6half_tEfNS_4arch4Sm80ELb0ELb1ELb1ELb1ELb0ELb1ELb1ELb1EEENS1_21CollectiveEpilogueFwdINS6_IJS8_SA_S9_EEENS6_IJNS7_ILi1EEESI_SI_EEESC_SE_Li128ELb1ELb1ELb1ELb0EEENS1_36VarlenDynamicPersistentTileSchedulerILi128ELi48ELi128ELi128ELb1ELb1ELb0ELb1ELb0ELb1EEEEEEEEEvNT_6ParamsE)
        /*0048*/ 	.short	0x0210
        /*004a*/ 	.short	0x0438


	//----- nvinfo : EIATTR_SW_WAR
	.align		4
.L_134:
        /*004c*/ 	.byte	0x04, 0x36
        /*004e*/ 	.short	(.L_136 - .L_135)
.L_135:
        /*0050*/ 	.word	0x00000008
.L_136:


//--------------------- .nv.info._ZN7cutlass13device_kernelIN5flash19enable_sm80_to_sm89INS1_16FlashAttnFwdSm80INS1_25CollectiveMainloopFwdSm80ILi4ELi1ELb0EN4cute5tupleIJNS5_1CILi128EEENS7_ILi64EEENS7_ILi96EEEEEELi96ENS_6half_tEfNS_4arch4Sm80ELb1ELb0ELb1ELb0ELb0ELb0ELb1ELb1EEENS1_21CollectiveEpilogueFwdINS6_IJS8_SA_S9_EEENS6_IJNS7_ILi1EEESI_SI_EEESC_SE_Li128ELb0ELb1ELb1ELb0EEENS1_30DynamicPersistentTileSchedulerILi128ELi128ELb1ELb1ELb0EEEEEEEEEvNT_6ParamsE --------------------------
	.section	.nv.info._ZN7cutlass13device_kernelIN5flash19enable_sm80_to_sm89INS1_16FlashAttnFwdSm80INS1_25CollectiveMainloopFwdSm80ILi4ELi1ELb0EN4cute5tupleIJNS5_1CILi128EEENS7_ILi64EEENS7_ILi96EEEEEELi96ENS_6half_tEfNS_4arch4Sm80ELb1ELb0ELb1ELb0ELb0ELb0ELb1ELb1EEENS1_21CollectiveEpilogueFwdINS6_IJS8_SA_S9_EEENS6_IJNS7_ILi1EEESI_SI_EEESC_SE_Li128ELb0ELb1ELb1ELb0EEENS1_30DynamicPersistentTileSchedulerILi128ELi128ELb1ELb1ELb0EEEEEEEEEvNT_6ParamsE,"",@"SHT_CUDA_INFO"
	.sectionflags	@""
	.align	4


	//----- nvinfo : EIATTR_CUDA_API_VERSION
	.align		4
        /*0000*/ 	.byte	0x04, 0x37
        /*0002*/ 	.short	(.L_138 - .L_137)
.L_137:
        /*0004*/ 	.word	0x00000082


	//----- nvinfo : EIATTR_KPARAM_INFO
	.align		4
.L_138:
        /*0008*/ 	.byte	0x04, 0x17
        /*000a*/ 	.short	(.L_140 - .L_139)
.L_139:
        /*000c*/ 	.word	0x00000000
        /*0010*/ 	.short	0x0000
        /*0012*/ 	.short	0x0000
        /*0014*/ 	.byte	0x00, 0xf0, 0xa1, 0x10


	//----- nvinfo : EIATTR_SPARSE_MMA_MASK
	.align		4
.L_140:
        /*0018*/ 	.byte	0x03, 0x50
        /*001a*/ 	.short	0x0000


	//----- nvinfo : EIATTR_MAXREG_COUNT
	.align		4
        /*001c*/ 	.byte	0x03, 0x1b
        /*001e*/ 	.short	0x00ff


	//----- nvinfo : EIATTR_MERCURY_ISA_VERSION
	.align		4
        /*0020*/ 	.byte	0x03, 0x5f
        /*0022*/ 	.short	0x0101


	//----- nvinfo : EIATTR_EXIT_INSTR_OFFSETS
	.align		4
        /*0024*/ 	.byte	0x04, 0x1c
        /*0026*/ 	.short	(.L_142 - .L_141)


	//   ....[0]....
.L_141:
        /*0028*/ 	.word	0x00000010


	//----- nvinfo : EIATTR_MAX_THREADS
	.align		4
.L_142:
        /*002c*/ 	.byte	0x04, 0x05
        /*002e*/ 	.short	(.L_144 - .L_143)
.L_143:
        /*0030*/ 	.word	0x00000080
        /*0034*/ 	.word	0x00000001
        /*0038*/ 	.word	0x00000001


	//----- nvinfo : EIATTR_CBANK_PARAM_SIZE
	.align		4
.L_144:
        /*003c*/ 	.byte	0x03, 0x19
        /*003e*/ 	.short	0x0428


	//----- nvinfo : EIATTR_PARAM_CBANK
	.align		4
        /*0040*/ 	.byte	0x04, 0x0a
        /*0042*/ 	.short	(.L_146 - .L_145)
	.align		4
.L_145:
        /*0044*/ 	.word	index@(.nv.constant0._ZN7cutlass13device_kernelIN5flash19enable_sm80_to_sm89INS1_16FlashAttnFwdSm80INS1_25CollectiveMainloopFwdSm80ILi4ELi1ELb0EN4cute5tupleIJNS5_1CILi128EEENS7_ILi64EEENS7_ILi96EEEEEELi96ENS_6half_tEfNS_4arch4Sm80ELb1ELb0ELb1ELb0ELb0ELb0ELb1ELb1EEENS1_21CollectiveEpilogueFwdINS6_IJS8_SA_S9_EEENS6_IJNS7_ILi1EEESI_SI_EEESC_SE_Li128ELb0ELb1ELb1ELb0EEENS1_30DynamicPersistentTileSchedulerILi128ELi128ELb1ELb1ELb0EEEEEEEEEvNT_6ParamsE)
        /*0048*/ 	.short	0x0210
        /*004a*/ 	.short	0x0428


	//----- nvinfo : EIATTR_SW_WAR
	.align		4
.L_146:
        /*004c*/ 	.byte	0x04, 0x36
        /*004e*/ 	.short	(.L_148 - .L_147)
.L_147:
        /*0050*/ 	.word	0x00000008
.L_148:


//--------------------- .nv.info._ZN7cutlass13device_kernelIN5flash19enable_sm80_to_sm89INS1_16FlashAttnFwdSm80INS1_25CollectiveMainloopFwdSm80ILi4ELi1ELb0EN4cute5tupleIJNS5_1CILi128EEENS7_ILi48EEENS7_ILi96EEEEEELi96ENS_6half_tEfNS_4arch4Sm80ELb1ELb0ELb1ELb1ELb0ELb0ELb1ELb1EEENS1_21CollectiveEpilogueFwdINS6_IJS8_SA_S9_EEENS6_IJNS7_ILi1EEESI_SI_EEESC_SE_Li128ELb1ELb1ELb1ELb0EEENS1_36VarlenDynamicPersistentTileSchedulerILi128ELi48ELi128ELi128ELb1ELb1ELb0ELb1ELb1ELb1EEEEEEEEEvNT_6ParamsE --------------------------
	.section	.nv.info._ZN7cutlass13device_kernelIN5flash19enable_sm80_to_sm89INS1_16FlashAttnFwdSm80INS1_25CollectiveMainloopFwdSm80ILi4ELi1ELb0EN4cute5tupleIJNS5_1CILi128EEENS7_ILi48EEENS7_ILi96EEEEEELi96ENS_6half_tEfNS_4arch4Sm80ELb1ELb0ELb1ELb1ELb0ELb0ELb1ELb1EEENS1_21CollectiveEpilogueFwdINS6_IJS8_SA_S9_EEENS6_IJNS7_ILi1EEESI_SI_EEESC_SE_Li128ELb1ELb1ELb1ELb0EEENS1_36VarlenDynamicPersistentTileSchedulerILi128ELi48ELi128ELi128ELb1ELb1ELb0ELb1ELb1ELb1EEEEEEEEEvNT_6ParamsE,"",@"SHT_CUDA_INFO"
	.sectionflags	@""
	.align	4


	//----- nvinfo : EIATTR_CUDA_API_VERSION
	.align		4
        /*0000*/ 	.byte	0x04, 0x37
        /*0002*/ 	.short	(.L_150 - .L_149)
.L_149:
        /*0004*/ 	.word	0x00000082


	//----- nvinfo : EIATTR_KPARAM_INFO
	.align		4
.L_150:
        /*0008*/ 	.byte	0x04, 0x17
        /*000a*/ 	.short	(.L_152 - .L_151)
.L_151:
        /*000c*/ 	.word	0x00000000
        /*0010*/ 	.short	0x0000
        /*0012*/ 	.short	0x0000
        /*0014*/ 	.byte	0x00, 0xf0, 0xe1, 0x10


	//----- nvinfo : EIATTR_SPARSE_MMA_MASK
	.align		4
.L_152:
        /*0018*/ 	.byte	0x03, 0x50
        /*001a*/ 	.short	0x0000


	//----- nvinfo : EIATTR_MAXREG_COUNT
	.align		4
        /*001c*/ 	.byte	0x03, 0x1b
        /*001e*/ 	.short	0x00ff


	//----- nvinfo : EIATTR_MERCURY_ISA_VERSION
	.align		4
        /*0020*/ 	.byte	0x03, 0x5f
        /*0022*/ 	.short	0x0101


	//----- nvinfo : EIATTR_EXIT_INSTR_OFFSETS
	.align		4
        /*0024*/ 	.byte	0x04, 0x1c
        /*0026*/ 	.short	(.L_154 - .L_153)


	//   ....[0]....
.L_153:
        /*0028*/ 	.word	0x00000010


	//----- nvinfo : EIATTR_MAX_THREADS
	.align		4
.L_154:
        /*002c*/ 	.byte	0x04, 0x05
        /*002e*/ 	.short	(.L_156 - .L_155)
.L_155:
        /*0030*/ 	.word	0x00000080
        /*0034*/ 	.word	0x00000001
        /*0038*/ 	.word	0x00000001


	//----- nvinfo : EIATTR_CBANK_PARAM_SIZE
	.align		4
.L_156:
        /*003c*/ 	.byte	0x03, 0x19
        /*003e*/ 	.short	0x0438


	//----- nvinfo : EIATTR_PARAM_CBANK
	.align		4
        /*0040*/ 	.byte	0x04, 0x0a
        /*0042*/ 	.short	(.L_158 - .L_157)
	.align		4
.L_157:
        /*0044*/ 	.word	index@(.nv.constant0._ZN7cutlass13device_kernelIN5flash19enable_sm80_to_sm89INS1_16FlashAttnFwdSm80INS1_25CollectiveMainloopFwdSm80ILi4ELi1ELb0EN4cute5tupleIJNS5_1CILi128EEENS7_ILi48EEENS7_ILi96EEEEEELi96ENS_6half_tEfNS_4arch4Sm80ELb1ELb0ELb1ELb1ELb0ELb0ELb1ELb1EEENS1_21CollectiveEpilogueFwdINS6_IJS8_SA_S9_EEENS6_IJNS7_ILi1EEESI_SI_EEESC_SE_Li128ELb1ELb1ELb1ELb0EEENS1_36VarlenDynamicPersistentTileSchedulerILi128ELi48ELi128ELi128ELb1ELb1ELb0ELb1ELb1ELb1EEEEEEEEEvNT_6ParamsE)
        /*0048*/ 	.short	0x0210
        /*004a*/ 	.short	0x0438


	//----- nvinfo : EIATTR_SW_WAR
	.align		4
.L_158:
        /*004c*/ 	.byte	0x04, 0x36
        /*004e*/ 	.short	(.L_160 - .L_159)
.L_159:
        /*0050*/ 	.word	0x00000008
.L_160:


//--------------------- .nv.info._ZN7cutlass13device_kernelIN5flash19enable_sm80_to_sm89INS1_16FlashAttnFwdSm80INS1_25CollectiveMainloopFwdSm80ILi4ELi1ELb0EN4cute5tupleIJNS5_1CILi128EEENS7_ILi48EEENS7_ILi96EEEEEELi96ENS_6half_tEfNS_4arch4Sm80ELb1ELb0ELb1ELb1ELb0ELb1ELb1ELb1EEENS1_21CollectiveEpilogueFwdINS6_IJS8_SA_S9_EEENS6_IJNS7_ILi1EEESI_SI_EEESC_SE_Li128ELb1ELb1ELb1ELb0EEENS1_36VarlenDynamicPersistentTileSchedulerILi128ELi48ELi128ELi128ELb1ELb1ELb0ELb1ELb1ELb1EEEEEEEEEvNT_6ParamsE --------------------------
	.section	.nv.info._ZN7cutlass13device_kernelIN5flash19enable_sm80_to_sm89INS1_16FlashAttnFwdSm80INS1_25CollectiveMainloopFwdSm80ILi4ELi1ELb0EN4cute5tupleIJNS5_1CILi128EEENS7_ILi48EEENS7_ILi96EEEEEELi96ENS_6half_tEfNS_4arch4Sm80ELb1ELb0ELb1ELb1ELb0ELb1ELb1ELb1EEENS1_21CollectiveEpilogueFwdINS6_IJS8_SA_S9_EEENS6_IJNS7_ILi1EEESI_SI_EEESC_SE_Li128ELb1ELb1ELb1ELb0EEENS1_36VarlenDynamicPersistentTileSchedulerILi128ELi48ELi128ELi128ELb1ELb1ELb0ELb1ELb1ELb1EEEEEEEEEvNT_6ParamsE,"",@"SHT_CUDA_INFO"
	.sectionflags	@""
	.align	4


	//----- nvinfo : EIATTR_CUDA_API_VERSION
	.align		4
        /*0000*/ 	.byte	0x04, 0x37
        /*0002*/ 	.short	(.L_162 - .L_161)
.L_161:
        /*0004*/ 	.word	0x00000082


	//----- nvinfo : EIATTR_KPARAM_INFO
	.align		4
.L_162:
        /*0008*/ 	.byte	0x04, 0x17
        /*000a*/ 	.short	(.L_164 - .L_163)
.L_163:
        /*000c*/ 	.word	0x00000000
        /*0010*/ 	.short	0x0000
        /*0012*/ 	.short	0x0000
        /*0014*/ 	.byte	0x00, 0xf0, 0xe1, 0x10


	//----- nvinfo : EIATTR_SPARSE_MMA_MASK
	.align		4
.L_164:
        /*0018*/ 	.byte	0x03, 0x50
        /*001a*/ 	.short	0x0000


	//----- nvinfo : EIATTR_MAXREG_COUNT
	.align		4
        /*001c*/ 	.byte	0x03, 0x1b
        /*001e*/ 	.short	0x00ff


	//----- nvinfo : EIATTR_MERCURY_ISA_VERSION
	.align		4
        /*0020*/ 	.byte	0x03, 0x5f
        /*0022*/ 	.short	0x0101


	//----- nvinfo : EIATTR_EXIT_INSTR_OFFSETS
	.align		4
        /*0024*/ 	.byte	0x04, 0x1c
        /*0026*/ 	.short	(.L_166 - .L_165)


	//   ....[0]....
.L_165:
        /*0028*/ 	.word	0x00000010


	//----- nvinfo : EIATTR_MAX_THREADS
	.align		4
.L_166:
        /*002c*/ 	.byte	0x04, 0x05
        /*002e*/ 	.short	(.L_168 - .L_167)
.L_167:
        /*0030*/ 	.word	0x00000080
        /*0034*/ 	.word	0x00000001
        /*0038*/ 	.word	0x00000001


	//----- nvinfo : EIATTR_CBANK_PARAM_SIZE
	.align		4
.L_168:
        /*003c*/ 	.byte	0x03, 0x19
        /*003e*/ 	.short	0x0438


	//----- nvinfo : EIATTR_PARAM_CBANK
	.align		4
        /*0040*/ 	.byte	0x04, 0x0a
        /*0042*/ 	.short	(.L_170 - .L_169)
	.align		4
.L_169:
        /*0044*/ 	.word	index@(.nv.constant0._ZN7cutlass13device_kernelIN5flash19enable_sm80_to_sm89INS1_16FlashAttnFwdSm80INS1_25CollectiveMainloopFwdSm80ILi4ELi1ELb0EN4cute5tupleIJNS5_1CILi128EEENS7_ILi48EEENS7_ILi96EEEEEELi96ENS_6half_tEfNS_4arch4Sm80ELb1ELb0ELb1ELb1ELb0ELb1ELb1ELb1EEENS1_21CollectiveEpilogueFwdINS6_IJS8_SA_S9_EEENS6_IJNS7_ILi1EEESI_SI_EEESC_SE_Li128ELb1ELb1ELb1ELb0EEENS1_36VarlenDynamicPersistentTileSchedulerILi128ELi48ELi128ELi128ELb1ELb1ELb0ELb1ELb1ELb1EEEEEEEEEvNT_6ParamsE)
        /*0048*/ 	.short	0x0210
        /*004a*/ 	.short	0x0438


	//----- nvinfo : EIATTR_SW_WAR
	.align		4
.L_170:
        /*004c*/ 	.byte	0x04, 0x36
        /*004e*/ 	.short	(.L_172 - .L_171)
.L_171:
        /*0050*/ 	.word	0x00000008
.L_172:


//--------------------- .nv.callgraph             --------------------------
	.section	.nv.callgraph,"",@"SHT_CUDA_CALLGRAPH"
	.align	4
	.sectionentsize	8
	.align		4
        /*0000*/ 	.word	0x00000000
	.align		4
        /*0004*/ 	.word	0xffffffff
	.align		4
        /*0008*/ 	.word	0x00000000
	.align		4
        /*000c*/ 	.word	0xfffffffe
	.align		4
        /*0010*/ 	.word	0x00000000
	.align		4
        /*0014*/ 	.word	0xfffffffd
	.align		4
        /*0018*/ 	.word	0x00000000
	.align		4
        /*001c*/ 	.word	0xfffffffc


//--------------------- .nv.constant4             --------------------------
	.section	.nv.constant4,"a",@progbits
	.align	8
	.align		8
.nv.constant4:
        /*0000*/ 	.dword	_ZN79_INTERNAL_f7b72895_43_flash_fwd_hdim96_fp16_split_softcap_sm80_cu_a6473388_37344cuda3std3__45__cpo5beginE
	.align		8
        /*0008*/ 	.dword	_ZN79_INTERNAL_f7b72895_43_flash_fwd_hdim96_fp16_split_softcap_sm80_cu_a6473388_37344cuda3std3__45__cpo3endE
	.align		8
        /*0010*/ 	.dword	_ZN79_INTERNAL_f7b72895_43_flash_fwd_hdim96_fp16_split_softcap_sm80_cu_a6473388_37344cuda3std3__45__cpo6cbeginE
	.align		8
        /*0018*/ 	.dword	_ZN79_INTERNAL_f7b72895_43_flash_fwd_hdim96_fp16_split_softcap_sm80_cu_a6473388_37344cuda3std3__45__cpo4cendE
	.align		8
        /*0020*/ 	.dword	_ZN79_INTERNAL_f7b72895_43_flash_fwd_hdim96_fp16_split_softcap_sm80_cu_a6473388_37344cuda3std3__481_GLOBAL__N__f7b72895_43_flash_fwd_hdim96_fp16_split_softcap_sm80_cu_a6473388_37346ignoreE
	.align		8
        /*0028*/ 	.dword	_ZN79_INTERNAL_f7b72895_43_flash_fwd_hdim96_fp16_split_softcap_sm80_cu_a6473388_37344cuda3std3__419piecewise_constructE
	.align		8
        /*0030*/ 	.dword	_ZN79_INTERNAL_f7b72895_43_flash_fwd_hdim96_fp16_split_softcap_sm80_cu_a6473388_37344cuda3std3__48in_placeE
	.align		8
        /*0038*/ 	.dword	_ZN79_INTERNAL_f7b72895_43_flash_fwd_hdim96_fp16_split_softcap_sm80_cu_a6473388_37344cuda3std6ranges3__45__cpo4swapE
	.align		8
        /*0040*/ 	.dword	_ZN79_INTERNAL_f7b72895_43_flash_fwd_hdim96_fp16_split_softcap_sm80_cu_a6473388_37344cuda3std6ranges3__45__cpo9iter_moveE
	.align		8
        /*0048*/ 	.dword	_ZN79_INTERNAL_f7b72895_43_flash_fwd_hdim96_fp16_split_softcap_sm80_cu_a6473388_37344cute7productE
	.align		8
        /*0050*/ 	.dword	_ZN79_INTERNAL_f7b72895_43_flash_fwd_hdim96_fp16_split_softcap_sm80_cu_a6473388_37344cute1_E


//--------------------- .text._ZN7cutlass13device_kernelIN5flash19enable_sm80_to_sm89INS1_16FlashAttnFwdSm80INS1_25CollectiveMainloopFwdSm80ILi4ELi1ELb0EN4cute5tupleIJNS5_1CILi128EEENS7_ILi64EEENS7_ILi96EEEEEELi96ENS_6half_tEfNS_4arch4Sm80ELb0ELb0ELb1ELb0ELb0ELb0ELb1ELb1EEENS1_21CollectiveEpilogueFwdINS6_IJS8_SA_S9_EEENS6_IJNS7_ILi1EEESI_SI_EEESC_SE_Li128ELb0ELb1ELb1ELb0EEENS1_19SingleTileSchedulerILb0ELb1ELb1ELi128EEEEEEEEEvNT_6ParamsE --------------------------
	.section	.text._ZN7cutlass13device_kernelIN5flash19enable_sm80_to_sm89INS1_16FlashAttnFwdSm80INS1_25CollectiveMainloopFwdSm80ILi4ELi1ELb0EN4cute5tupleIJNS5_1CILi128EEENS7_ILi64EEENS7_ILi96EEEEEELi96ENS_6half_tEfNS_4arch4Sm80ELb0ELb0ELb1ELb0ELb0ELb0ELb1ELb1EEENS1_21CollectiveEpilogueFwdINS6_IJS8_SA_S9_EEENS6_IJNS7_ILi1EEESI_SI_EEESC_SE_Li128ELb0ELb1ELb1ELb0EEENS1_19SingleTileSchedulerILb0ELb1ELb1ELi128EEEEEEEEEvNT_6ParamsE,"ax",@progbits
	.align	128
.text._ZN7cutlass13device_kernelIN5flash19enable_sm80_to_sm89INS1_16FlashAttnFwdSm80INS1_25CollectiveMainloopFwdSm80ILi4ELi1ELb0EN4cute5tupleIJNS5_1CILi128EEENS7_ILi64EEENS7_ILi96EEEEEELi96ENS_6half_tEfNS_4arch4Sm80ELb0ELb0ELb1ELb0ELb0ELb0ELb1ELb1EEENS1_21CollectiveEpilogueFwdINS6_IJS8_SA_S9_EEENS6_IJNS7_ILi1EEESI_SI_EEESC_SE_Li128ELb0ELb1ELb1ELb0EEENS1_19SingleTileSchedulerILb0ELb1ELb1ELi128EEEEEEEEEvNT_6ParamsE:
        .type           _ZN7cutlass13device_kernelIN5flash19enable_sm80_to_sm89INS1_16FlashAttnFwdSm80INS1_25CollectiveMainloopFwdSm80ILi4ELi1ELb0EN4cute5tupleIJNS5_1CILi128EEENS7_ILi64EEENS7_ILi96EEEEEELi96ENS_6half_tEfNS_4arch4Sm80ELb0ELb0ELb1ELb0ELb0ELb0ELb1ELb1EEENS1_21CollectiveEpilogueFwdINS6_IJS8_SA_S9_EEENS6_IJNS7_ILi1EEESI_SI_EEESC_SE_Li128ELb0ELb1ELb1ELb0EEENS1_19SingleTileSchedulerILb0ELb1ELb1ELi128EEEEEEEEEvNT_6ParamsE,@function
        .size           _ZN7cutlass13device_kernelIN5flash19enable_sm80_to_sm89INS1_16FlashAttnFwdSm80INS1_25CollectiveMainloopFwdSm80ILi4ELi1ELb0EN4cute5tupleIJNS5_1CILi128EEENS7_ILi64EEENS7_ILi96EEEEEELi96ENS_6half_tEfNS_4arch4Sm80ELb0ELb0ELb1ELb0ELb0ELb0ELb1ELb1EEENS1_21CollectiveEpilogueFwdINS6_IJS8_SA_S9_EEENS6_IJNS7_ILi1EEESI_SI_EEESC_SE_Li128ELb0ELb1ELb1ELb0EEENS1_19SingleTileSchedulerILb0ELb1ELb1ELi128EEEEEEEEEvNT_6ParamsE,(.L_x_9 - _ZN7cutlass13device_kernelIN5flash19enable_sm80_to_sm89INS1_16FlashAttnFwdSm80INS1_25CollectiveMainloopFwdSm80ILi4ELi1ELb0EN4cute5tupleIJNS5_1CILi128EEENS7_ILi64EEENS7_ILi96EEEEEELi96ENS_6half_tEfNS_4arch4Sm80ELb0ELb0ELb1ELb0ELb0ELb0ELb1ELb1EEENS1_21CollectiveEpilogueFwdINS6_IJS8_SA_S9_EEENS6_IJNS7_ILi1EEESI_SI_EEESC_SE_Li128ELb0ELb1ELb1ELb0EEENS1_19SingleTileSchedulerILb0ELb1ELb1ELi128EEEEEEEEEvNT_6ParamsE)
        .other          _ZN7cutlass13device_kernelIN5flash19enable_sm80_to_sm89INS1_16FlashAttnFwdSm80INS1_25CollectiveMainloopFwdSm80ILi4ELi1ELb0EN4cute5tupleIJNS5_1CILi128EEENS7_ILi64EEENS7_ILi96EEEEEELi96ENS_6half_tEfNS_4arch4Sm80ELb0ELb0ELb1ELb0ELb0ELb0ELb1ELb1EEENS1_21CollectiveEpilogueFwdINS6_IJS8_SA_S9_EEENS6_IJNS7_ILi1EEESI_SI_EEESC_SE_Li128ELb0ELb1ELb1ELb0EEENS1_19SingleTileSchedulerILb0ELb1ELb1ELi128EEEEEEEEEvNT_6ParamsE,@"STO_CUDA_ENTRY STV_DEFAULT"
_ZN7cutlass13device_kernelIN5flash19enable_sm80_to_sm89INS1_16FlashAttnFwdSm80INS1_25CollectiveMainloopFwdSm80ILi4ELi1ELb0EN4cute5tupleIJNS5_1CILi128EEENS7_ILi64EEENS7_ILi96EEEEEELi96ENS_6half_tEfNS_4arch4Sm80ELb0ELb0ELb1ELb0ELb0ELb0ELb1ELb1EEENS1_21CollectiveEpilogueFwdINS6_IJS8_SA_S9_EEENS6_IJNS7_ILi1EEESI_SI_EEESC_SE_Li128ELb0ELb1ELb1ELb0EEENS1_19SingleTileSchedulerILb0ELb1ELb1ELi128EEEEEEEEEvNT_6ParamsE:
[----:B------:R-:W-:Y:S01]  /*0000*/  LDC R1, c[0x0][0x28] ;  /* 0x00000a00ff017b82 */ /* 0x000fe20000000800 */
[----:B------:R-:W-:Y:S05]  /*0010*/  EXIT ;  /* 0x000000000000794d */ /* 0x000fea0003800000 */
.L_x_0:
[----:B------:R-:W-:-:S00]  /*0020*/  BRA `(.L_x_0) ;  /* 0xfffffffc00fc7947 */ /* 0x000fc0000383ffff */
[----:B------:R-:W-:-:S00]  /*0030*/  NOP ;  /* 0x0000000000007918 */ /* 0x000fc00000000000 */
        /* <DEDUP_REMOVED lines=12> */
.L_x_9:


//--------------------- .text._ZN7cutlass13device_kernelIN5flash19enable_sm80_to_sm89INS1_16FlashAttnFwdSm80INS1_25CollectiveMainloopFwdSm80ILi4ELi1ELb0EN4cute5tupleIJNS5_1CILi128EEENS7_ILi48EEENS7_ILi96EEEEEELi96ENS_6half_tEfNS_4arch4Sm80ELb0ELb0ELb1ELb1ELb0ELb0ELb1ELb1EEENS1_21CollectiveEpilogueFwdINS6_IJS8_SA_S9_EEENS6_IJNS7_ILi1EEESI_SI_EEESC_SE_Li128ELb1ELb1ELb1ELb0EEENS1_36VarlenDynamicPersistentTileSchedulerILi128ELi48ELi128ELi128ELb1ELb1ELb0ELb0ELb1ELb1EEEEEEEEEvNT_6ParamsE --------------------------
	.section	.text._ZN7cutlass13device_kernelIN5flash19enable_sm80_to_sm89INS1_16FlashAttnFwdSm80INS1_25CollectiveMainloopFwdSm80ILi4ELi1ELb0EN4cute5tupleIJNS5_1CILi128EEENS7_ILi48EEENS7_ILi96EEEEEELi96ENS_6half_tEfNS_4arch4Sm80ELb0ELb0ELb1ELb1ELb0ELb0ELb1ELb1EEENS1_21CollectiveEpilogueFwdINS6_IJS8_SA_S9_EEENS6_IJNS7_ILi1EEESI_SI_EEESC_SE_Li128ELb1ELb1ELb1ELb0EEENS1_36VarlenDynamicPersistentTileSchedulerILi128ELi48ELi128ELi128ELb1ELb1ELb0ELb0ELb1ELb1EEEEEEEEEvNT_6ParamsE,"ax",@progbits
	.align	128
.text._ZN7cutlass13device_kernelIN5flash19enable_sm80_to_sm89INS1_16FlashAttnFwdSm80INS1_25CollectiveMainloopFwdSm80ILi4ELi1ELb0EN4cute5tupleIJNS5_1CILi128EEENS7_ILi48EEENS7_ILi96EEEEEELi96ENS_6half_tEfNS_4arch4Sm80ELb0ELb0ELb1ELb1ELb0ELb0ELb1ELb1EEENS1_21CollectiveEpilogueFwdINS6_IJS8_SA_S9_EEENS6_IJNS7_ILi1EEESI_SI_EEESC_SE_Li128ELb1ELb1ELb1ELb0EEENS1_36VarlenDynamicPersistentTileSchedulerILi128ELi48ELi128ELi128ELb1ELb1ELb0ELb0ELb1ELb1EEEEEEEEEvNT_6ParamsE:
        .type           _ZN7cutlass13device_kernelIN5flash19enable_sm80_to_sm89INS1_16FlashAttnFwdSm80INS1_25CollectiveMainloopFwdSm80ILi4ELi1ELb0EN4cute5tupleIJNS5_1CILi128EEENS7_ILi48EEENS7_ILi96EEEEEELi96ENS_6half_tEfNS_4arch4Sm80ELb0ELb0ELb1ELb1ELb0ELb0ELb1ELb1EEENS1_21CollectiveEpilogueFwdINS6_IJS8_SA_S9_EEENS6_IJNS7_ILi1EEESI_SI_EEESC_SE_Li128ELb1ELb1ELb1ELb0EEENS1_36VarlenDynamicPersistentTileSchedulerILi128ELi48ELi128ELi128ELb1ELb1ELb0ELb0ELb1ELb1EEEEEEEEEvNT_6ParamsE,@function
        .size           _ZN7cutlass13device_kernelIN5flash19enable_sm80_to_sm89INS1_16FlashAttnFwdSm80INS1_25CollectiveMainloopFwdSm80ILi4ELi1ELb0EN4cute5tupleIJNS5_1CILi128EEENS7_ILi48EEENS7_ILi96EEEEEELi96ENS_6half_tEfNS_4arch4Sm80ELb0ELb0ELb1ELb1ELb0ELb0ELb1ELb1EEENS1_21CollectiveEpilogueFwdINS6_IJS8_SA_S9_EEENS6_IJNS7_ILi1EEESI_SI_EEESC_SE_Li128ELb1ELb1ELb1ELb0EEENS1_36VarlenDynamicPersistentTileSchedulerILi128ELi48ELi128ELi128ELb1ELb1ELb0ELb0ELb1ELb1EEEEEEEEEvNT_6ParamsE,(.L_x_10 - _ZN7cutlass13device_kernelIN5flash19enable_sm80_to_sm89INS1_16FlashAttnFwdSm80INS1_25CollectiveMainloopFwdSm80ILi4ELi1ELb0EN4cute5tupleIJNS5_1CILi128EEENS7_ILi48EEENS7_ILi96EEEEEELi96ENS_6half_tEfNS_4arch4Sm80ELb0ELb0ELb1ELb1ELb0ELb0ELb1ELb1EEENS1_21CollectiveEpilogueFwdINS6_IJS8_SA_S9_EEENS6_IJNS7_ILi1EEESI_SI_EEESC_SE_Li128ELb1ELb1ELb1ELb0EEENS1_36VarlenDynamicPersistentTileSchedulerILi128ELi48ELi128ELi128ELb1ELb1ELb0ELb0ELb1ELb1EEEEEEEEEvNT_6ParamsE)
        .other          _ZN7cutlass13device_kernelIN5flash19enable_sm80_to_sm89INS1_16FlashAttnFwdSm80INS1_25CollectiveMainloopFwdSm80ILi4ELi1ELb0EN4cute5tupleIJNS5_1CILi128EEENS7_ILi48EEENS7_ILi96EEEEEELi96ENS_6half_tEfNS_4arch4Sm80ELb0ELb0ELb1ELb1ELb0ELb0ELb1ELb1EEENS1_21CollectiveEpilogueFwdINS6_IJS8_SA_S9_EEENS6_IJNS7_ILi1EEESI_SI_EEESC_SE_Li128ELb1ELb1ELb1ELb0EEENS1_36VarlenDynamicPersistentTileSchedulerILi128ELi48ELi128ELi128ELb1ELb1ELb0ELb0ELb1ELb1EEEEEEEEEvNT_6ParamsE,@"STO_CUDA_ENTRY STV_DEFAULT"
_ZN7cutlass13device_kernelIN5flash19enable_sm80_to_sm89INS1_16FlashAttnFwdSm80INS1_25CollectiveMainloopFwdSm80ILi4ELi1ELb0EN4cute5tupleIJNS5_1CILi128EEENS7_ILi48EEENS7_ILi96EEEEEELi96ENS_6half_tEfNS_4arch4Sm80ELb0ELb0ELb1ELb1ELb0ELb0ELb1ELb1EEENS1_21CollectiveEpilogueFwdINS6_IJS8_SA_S9_EEENS6_IJNS7_ILi1EEESI_SI_EEESC_SE_Li128ELb1ELb1ELb1ELb0EEENS1_36VarlenDynamicPersistentTileSchedulerILi128ELi48ELi128ELi128ELb1ELb1ELb0ELb0ELb1ELb1EEEEEEEEEvNT_6ParamsE:
[----:B------:R-:W-:Y:S01]  /*0000*/  LDC R1, c[0x0][0x28] ;  /* 0x00000a00ff017b82 */ /* 0x000fe20000000800 */
[----:B------:R-:W-:Y:S05]  /*0010*/  EXIT ;  /* 0x000000000000794d */ /* 0x000fea0003800000 */
.L_x_1:
        /* <DEDUP_REMOVED lines=14> */
.L_x_10:


//--------------------- .text._ZN7cutlass13device_kernelIN5flash19enable_sm80_to_sm89INS1_16FlashAttnFwdSm80INS1_25CollectiveMainloopFwdSm80ILi4ELi1ELb0EN4cute5tupleIJNS5_1CILi128EEENS7_ILi48EEENS7_ILi96EEEEEELi96ENS_6half_tEfNS_4arch4Sm80ELb0ELb0ELb1ELb1ELb0ELb1ELb1ELb1EEENS1_21CollectiveEpilogueFwdINS6_IJS8_SA_S9_EEENS6_IJNS7_ILi1EEESI_SI_EEESC_SE_Li128ELb1ELb1ELb1ELb0EEENS1_36VarlenDynamicPersistentTileSchedulerILi128ELi48ELi128ELi128ELb1ELb1ELb0ELb0ELb1ELb1EEEEEEEEEvNT_6ParamsE --------------------------
	.section	.text._ZN7cutlass13device_kernelIN5flash19enable_sm80_to_sm89INS1_16FlashAttnFwdSm80INS1_25CollectiveMainloopFwdSm80ILi4ELi1ELb0EN4cute5tupleIJNS5_1CILi128EEENS7_ILi48EEENS7_ILi96EEEEEELi96ENS_6half_tEfNS_4arch4Sm80ELb0ELb0ELb1ELb1ELb0ELb1ELb1ELb1EEENS1_21CollectiveEpilogueFwdINS6_IJS8_SA_S9_EEENS6_IJNS7_ILi1EEESI_SI_EEESC_SE_Li128ELb1ELb1ELb1ELb0EEENS1_36VarlenDynamicPersistentTileSchedulerILi128ELi48ELi128ELi128ELb1ELb1ELb0ELb0ELb1ELb1EEEEEEEEEvNT_6ParamsE,"ax",@progbits
	.align	128
.text._ZN7cutlass13device_kernelIN5flash19enable_sm80_to_sm89INS1_16FlashAttnFwdSm80INS1_25CollectiveMainloopFwdSm80ILi4ELi1ELb0EN4cute5tupleIJNS5_1CILi128EEENS7_ILi48EEENS7_ILi96EEEEEELi96ENS_6half_tEfNS_4arch4Sm80ELb0ELb0ELb1ELb1ELb0ELb1ELb1ELb1EEENS1_21CollectiveEpilogueFwdINS6_IJS8_SA_S9_EEENS6_IJNS7_ILi1EEESI_SI_EEESC_SE_Li128ELb1ELb1ELb1ELb0EEENS1_36VarlenDynamicPersistentTileSchedulerILi128ELi48ELi128ELi128ELb1ELb1ELb0ELb0ELb1ELb1EEEEEEEEEvNT_6ParamsE:
        .type           _ZN7cutlass13device_kernelIN5flash19enable_sm80_to_sm89INS1_16FlashAttnFwdSm80INS1_25CollectiveMainloopFwdSm80ILi4ELi1ELb0EN4cute5tupleIJNS5_1CILi128EEENS7_ILi48EEENS7_ILi96EEEEEELi96ENS_6half_tEfNS_4arch4Sm80ELb0ELb0ELb1ELb1ELb0ELb1ELb1ELb1EEENS1_21CollectiveEpilogueFwdINS6_IJS8_SA_S9_EEENS6_IJNS7_ILi1EEESI_SI_EEESC_SE_Li128ELb1ELb1ELb1ELb0EEENS1_36VarlenDynamicPersistentTileSchedulerILi128ELi48ELi128ELi128ELb1ELb1ELb0ELb0ELb1ELb1EEEEEEEEEvNT_6ParamsE,@function
        .size           _ZN7cutlass13device_kernelIN5flash19enable_sm80_to_sm89INS1_16FlashAttnFwdSm80INS1_25CollectiveMainloopFwdSm80ILi4ELi1ELb0EN4cute5tupleIJNS5_1CILi128EEENS7_ILi48EEENS7_ILi96EEEEEELi96ENS_6half_tEfNS_4arch4Sm80ELb0ELb0ELb1ELb1ELb0ELb1ELb1ELb1EEENS1_21CollectiveEpilogueFwdINS6_IJS8_SA_S9_EEENS6_IJNS7_ILi1EEESI_SI_EEESC_SE_Li128ELb1ELb1ELb1ELb0EEENS1_36VarlenDynamicPersistentTileSchedulerILi128ELi48ELi128ELi128ELb1ELb1ELb0ELb0ELb1ELb1EEEEEEEEEvNT_6ParamsE,(.L_x_11 - _ZN7cutlass13device_kernelIN5flash19enable_sm80_to_sm89INS1_16FlashAttnFwdSm80INS1_25CollectiveMainloopFwdSm80ILi4ELi1ELb0EN4cute5tupleIJNS5_1CILi128EEENS7_ILi48EEENS7_ILi96EEEEEELi96ENS_6half_tEfNS_4arch4Sm80ELb0ELb0ELb1ELb1ELb0ELb1ELb1ELb1EEENS1_21CollectiveEpilogueFwdINS6_IJS8_SA_S9_EEENS6_IJNS7_ILi1EEESI_SI_EEESC_SE_Li128ELb1ELb1ELb1ELb0EEENS1_36VarlenDynamicPersistentTileSchedulerILi128ELi48ELi128ELi128ELb1ELb1ELb0ELb0ELb1ELb1EEEEEEEEEvNT_6ParamsE)
        .other          _ZN7cutlass13device_kernelIN5flash19enable_sm80_to_sm89INS1_16FlashAttnFwdSm80INS1_25CollectiveMainloopFwdSm80ILi4ELi1ELb0EN4cute5tupleIJNS5_1CILi128EEENS7_ILi48EEENS7_ILi96EEEEEELi96ENS_6half_tEfNS_4arch4Sm80ELb0ELb0ELb1ELb1ELb0ELb1ELb1ELb1EEENS1_21CollectiveEpilogueFwdINS6_IJS8_SA_S9_EEENS6_IJNS7_ILi1EEESI_SI_EEESC_SE_Li128ELb1ELb1ELb1ELb0EEENS1_36VarlenDynamicPersistentTileSchedulerILi128ELi48ELi128ELi128ELb1ELb1ELb0ELb0ELb1ELb1EEEEEEEEEvNT_6ParamsE,@"STO_CUDA_ENTRY STV_DEFAULT"
_ZN7cutlass13device_kernelIN5flash19enable_sm80_to_sm89INS1_16FlashAttnFwdSm80INS1_25CollectiveMainloopFwdSm80ILi4ELi1ELb0EN4cute5tupleIJNS5_1CILi128EEENS7_ILi48EEENS7_ILi96EEEEEELi96ENS_6half_tEfNS_4arch4Sm80ELb0ELb0ELb1ELb1ELb0ELb1ELb1ELb1EEENS1_21CollectiveEpilogueFwdINS6_IJS8_SA_S9_EEENS6_IJNS7_ILi1EEESI_SI_EEESC_SE_Li128ELb1ELb1ELb1ELb0EEENS1_36VarlenDynamicPersistentTileSchedulerILi128ELi48ELi128ELi128ELb1ELb1ELb0ELb0ELb1ELb1EEEEEEEEEvNT_6ParamsE:
[----:B------:R-:W-:Y:S01]  /*0000*/  LDC R1, c[0x0][0x28] ;  /* 0x00000a00ff017b82 */ /* 0x000fe20000000800 */
[----:B------:R-:W-:Y:S05]  /*0010*/  EXIT ;  /* 0x000000000000794d */ /* 0x000fea0003800000 */
.L_x_2:
        /* <DEDUP_REMOVED lines=14> */
.L_x_11:


//--------------------- .text._ZN7cutlass13device_kernelIN5flash19enable_sm80_to_sm89INS1_16FlashAttnFwdSm80INS1_25CollectiveMainloopFwdSm80ILi4ELi1ELb0EN4cute5tupleIJNS5_1CILi128EEENS7_ILi48EEENS7_ILi96EEEEEELi96ENS_6half_tEfNS_4arch4Sm80ELb0ELb1ELb1ELb0ELb0ELb0ELb1ELb1EEENS1_21CollectiveEpilogueFwdINS6_IJS8_SA_S9_EEENS6_IJNS7_ILi1EEESI_SI_EEESC_SE_Li128ELb0ELb1ELb1ELb0EEENS1_19SingleTileSchedulerILb0ELb1ELb1ELi128EEEEEEEEEvNT_6ParamsE --------------------------
	.section	.text._ZN7cutlass13device_kernelIN5flash19enable_sm80_to_sm89INS1_16FlashAttnFwdSm80INS1_25CollectiveMainloopFwdSm80ILi4ELi1ELb0EN4cute5tupleIJNS5_1CILi128EEENS7_ILi48EEENS7_ILi96EEEEEELi96ENS_6half_tEfNS_4arch4Sm80ELb0ELb1ELb1ELb0ELb0ELb0ELb1ELb1EEENS1_21CollectiveEpilogueFwdINS6_IJS8_SA_S9_EEENS6_IJNS7_ILi1EEESI_SI_EEESC_SE_Li128ELb0ELb1ELb1ELb0EEENS1_19SingleTileSchedulerILb0ELb1ELb1ELi128EEEEEEEEEvNT_6ParamsE,"ax",@progbits
	.align	128
.text._ZN7cutlass13device_kernelIN5flash19enable_sm80_to_sm89INS1_16FlashAttnFwdSm80INS1_25CollectiveMainloopFwdSm80ILi4ELi1ELb0EN4cute5tupleIJNS5_1CILi128EEENS7_ILi48EEENS7_ILi96EEEEEELi96ENS_6half_tEfNS_4arch4Sm80ELb0ELb1ELb1ELb0ELb0ELb0ELb1ELb1EEENS1_21CollectiveEpilogueFwdINS6_IJS8_SA_S9_EEENS6_IJNS7_ILi1EEESI_SI_EEESC_SE_Li128ELb0ELb1ELb1ELb0EEENS1_19SingleTileSchedulerILb0ELb1ELb1ELi128EEEEEEEEEvNT_6ParamsE:
        .type           _ZN7cutlass13device_kernelIN5flash19enable_sm80_to_sm89INS1_16FlashAttnFwdSm80INS1_25CollectiveMainloopFwdSm80ILi4ELi1ELb0EN4cute5tupleIJNS5_1CILi128EEENS7_ILi48EEENS7_ILi96EEEEEELi96ENS_6half_tEfNS_4arch4Sm80ELb0ELb1ELb1ELb0ELb0ELb0ELb1ELb1EEENS1_21CollectiveEpilogueFwdINS6_IJS8_SA_S9_EEENS6_IJNS7_ILi1EEESI_SI_EEESC_SE_Li128ELb0ELb1ELb1ELb0EEENS1_19SingleTileSchedulerILb0ELb1ELb1ELi128EEEEEEEEEvNT_6ParamsE,@function
        .size           _ZN7cutlass13device_kernelIN5flash19enable_sm80_to_sm89INS1_16FlashAttnFwdSm80INS1_25CollectiveMainloopFwdSm80ILi4ELi1ELb0EN4cute5tupleIJNS5_1CILi128EEENS7_ILi48EEENS7_ILi96EEEEEELi96ENS_6half_tEfNS_4arch4Sm80ELb0ELb1ELb1ELb0ELb0ELb0ELb1ELb1EEENS1_21CollectiveEpilogueFwdINS6_IJS8_SA_S9_EEENS6_IJNS7_ILi1EEESI_SI_EEESC_SE_Li128ELb0ELb1ELb1ELb0EEENS1_19SingleTileSchedulerILb0ELb1ELb1ELi128EEEEEEEEEvNT_6ParamsE,(.L_x_12 - _ZN7cutlass13device_kernelIN5flash19enable_sm80_to_sm89INS1_16FlashAttnFwdSm80INS1_25CollectiveMainloopFwdSm80ILi4ELi1ELb0EN4cute5tupleIJNS5_1CILi128EEENS7_ILi48EEENS7_ILi96EEEEEELi96ENS_6half_tEfNS_4arch4Sm80ELb0ELb1ELb1ELb0ELb0ELb0ELb1ELb1EEENS1_21CollectiveEpilogueFwdINS6_IJS8_SA_S9_EEENS6_IJNS7_ILi1EEESI_SI_EEESC_SE_Li128ELb0ELb1ELb1ELb0EEENS1_19SingleTileSchedulerILb0ELb1ELb1ELi128EEEEEEEEEvNT_6ParamsE)
        .other          _ZN7cutlass13device_kernelIN5flash19enable_sm80_to_sm89INS1_16FlashAttnFwdSm80INS1_25CollectiveMainloopFwdSm80ILi4ELi1ELb0EN4cute5tupleIJNS5_1CILi128EEENS7_ILi48EEENS7_ILi96EEEEEELi96ENS_6half_tEfNS_4arch4Sm80ELb0ELb1ELb1ELb0ELb0ELb0ELb1ELb1EEENS1_21CollectiveEpilogueFwdINS6_IJS8_SA_S9_EEENS6_IJNS7_ILi1EEESI_SI_EEESC_SE_Li128ELb0ELb1ELb1ELb0EEENS1_19SingleTileSchedulerILb0ELb1ELb1ELi128EEEEEEEEEvNT_6ParamsE,@"STO_CUDA_ENTRY STV_DEFAULT"
_ZN7cutlass13device_kernelIN5flash19enable_sm80_to_sm89INS1_16FlashAttnFwdSm80INS1_25CollectiveMainloopFwdSm80ILi4ELi1ELb0EN4cute5tupleIJNS5_1CILi128EEENS7_ILi48EEENS7_ILi96EEEEEELi96ENS_6half_tEfNS_4arch4Sm80ELb0ELb1ELb1ELb0ELb0ELb0ELb1ELb1EEENS1_21CollectiveEpilogueFwdINS6_IJS8_SA_S9_EEENS6_IJNS7_ILi1EEESI_SI_EEESC_SE_Li128ELb0ELb1ELb1ELb0EEENS1_19SingleTileSchedulerILb0ELb1ELb1ELi128EEEEEEEEEvNT_6ParamsE:
[----:B------:R-:W-:Y:S01]  /*0000*/  LDC R1, c[0x0][0x28] ;  /* 0x00000a00ff017b82 */ /* 0x000fe20000000800 */
[----:B------:R-:W-:Y:S05]  /*0010*/  EXIT ;  /* 0x000000000000794d */ /* 0x000fea0003800000 */
.L_x_3:
        /* <DEDUP_REMOVED lines=14> */
.L_x_12:


//--------------------- .text._ZN7cutlass13device_kernelIN5flash19enable_sm80_to_sm89INS1_16FlashAttnFwdSm80INS1_25CollectiveMainloopFwdSm80ILi4ELi1ELb0EN4cute5tupleIJNS5_1CILi128EEENS7_ILi48EEENS7_ILi96EEEEEELi96ENS_6half_tEfNS_4arch4Sm80ELb0ELb1ELb1ELb1ELb0ELb0ELb1ELb1EEENS1_21CollectiveEpilogueFwdINS6_IJS8_SA_S9_EEENS6_IJNS7_ILi1EEESI_SI_EEESC_SE_Li128ELb1ELb1ELb1ELb0EEENS1_36VarlenDynamicPersistentTileSchedulerILi128ELi48ELi128ELi128ELb1ELb1ELb0ELb1ELb0ELb1EEEEEEEEEvNT_6ParamsE --------------------------
	.section	.text._ZN7cutlass13device_kernelIN5flash19enable_sm80_to_sm89INS1_16FlashAttnFwdSm80INS1_25CollectiveMainloopFwdSm80ILi4ELi1ELb0EN4cute5tupleIJNS5_1CILi128EEENS7_ILi48EEENS7_ILi96EEEEEELi96ENS_6half_tEfNS_4arch4Sm80ELb0ELb1ELb1ELb1ELb0ELb0ELb1ELb1EEENS1_21CollectiveEpilogueFwdINS6_IJS8_SA_S9_EEENS6_IJNS7_ILi1EEESI_SI_EEESC_SE_Li128ELb1ELb1ELb1ELb0EEENS1_36VarlenDynamicPersistentTileSchedulerILi128ELi48ELi128ELi128ELb1ELb1ELb0ELb1ELb0ELb1EEEEEEEEEvNT_6ParamsE,"ax",@progbits
	.align	128
.text._ZN7cutlass13device_kernelIN5flash19enable_sm80_to_sm89INS1_16FlashAttnFwdSm80INS1_25CollectiveMainloopFwdSm80ILi4ELi1ELb0EN4cute5tupleIJNS5_1CILi128EEENS7_ILi48EEENS7_ILi96EEEEEELi96ENS_6half_tEfNS_4arch4Sm80ELb0ELb1ELb1ELb1ELb0ELb0ELb1ELb1EEENS1_21CollectiveEpilogueFwdINS6_IJS8_SA_S9_EEENS6_IJNS7_ILi1EEESI_SI_EEESC_SE_Li128ELb1ELb1ELb1ELb0EEENS1_36VarlenDynamicPersistentTileSchedulerILi128ELi48ELi128ELi128ELb1ELb1ELb0ELb1ELb0ELb1EEEEEEEEEvNT_6ParamsE:
        .type           _ZN7cutlass13device_kernelIN5flash19enable_sm80_to_sm89INS1_16FlashAttnFwdSm80INS1_25CollectiveMainloopFwdSm80ILi4ELi1ELb0EN4cute5tupleIJNS5_1CILi128EEENS7_ILi48EEENS7_ILi96EEEEEELi96ENS_6half_tEfNS_4arch4Sm80ELb0ELb1ELb1ELb1ELb0ELb0ELb1ELb1EEENS1_21CollectiveEpilogueFwdINS6_IJS8_SA_S9_EEENS6_IJNS7_ILi1EEESI_SI_EEESC_SE_Li128ELb1ELb1ELb1ELb0EEENS1_36VarlenDynamicPersistentTileSchedulerILi128ELi48ELi128ELi128ELb1ELb1ELb0ELb1ELb0ELb1EEEEEEEEEvNT_6ParamsE,@function
        .size           _ZN7cutlass13device_kernelIN5flash19enable_sm80_to_sm89INS1_16FlashAttnFwdSm80INS1_25CollectiveMainloopFwdSm80ILi4ELi1ELb0EN4cute5tupleIJNS5_1CILi128EEENS7_ILi48EEENS7_ILi96EEEEEELi96ENS_6half_tEfNS_4arch4Sm80ELb0ELb1ELb1ELb1ELb0ELb0ELb1ELb1EEENS1_21CollectiveEpilogueFwdINS6_IJS8_SA_S9_EEENS6_IJNS7_ILi1EEESI_SI_EEESC_SE_Li128ELb1ELb1ELb1ELb0EEENS1_36VarlenDynamicPersistentTileSchedulerILi128ELi48ELi128ELi128ELb1ELb1ELb0ELb1ELb0ELb1EEEEEEEEEvNT_6ParamsE,(.L_x_13 - _ZN7cutlass13device_kernelIN5flash19enable_sm80_to_sm89INS1_16FlashAttnFwdSm80INS1_25CollectiveMainloopFwdSm80ILi4ELi1ELb0EN4cute5tupleIJNS5_1CILi128EEENS7_ILi48EEENS7_ILi96EEEEEELi96ENS_6half_tEfNS_4arch4Sm80ELb0ELb1ELb1ELb1ELb0ELb0ELb1ELb1EEENS1_21CollectiveEpilogueFwdINS6_IJS8_SA_S9_EEENS6_IJNS7_ILi1EEESI_SI_EEESC_SE_Li128ELb1ELb1ELb1ELb0EEENS1_36VarlenDynamicPersistentTileSchedulerILi128ELi48ELi128ELi128ELb1ELb1ELb0ELb1ELb0ELb1EEEEEEEEEvNT_6ParamsE)
        .other          _ZN7cutlass13device_kernelIN5flash19enable_sm80_to_sm89INS1_16FlashAttnFwdSm80INS1_25CollectiveMainloopFwdSm80ILi4ELi1ELb0EN4cute5tupleIJNS5_1CILi128EEENS7_ILi48EEENS7_ILi96EEEEEELi96ENS_6half_tEfNS_4arch4Sm80ELb0ELb1ELb1ELb1ELb0ELb0ELb1ELb1EEENS1_21CollectiveEpilogueFwdINS6_IJS8_SA_S9_EEENS6_IJNS7_ILi1EEESI_SI_EEESC_SE_Li128ELb1ELb1ELb1ELb0EEENS1_36VarlenDynamicPersistentTileSchedulerILi128ELi48ELi128ELi128ELb1ELb1ELb0ELb1ELb0ELb1EEEEEEEEEvNT_6ParamsE,@"STO_CUDA_ENTRY STV_DEFAULT"
_ZN7cutlass13device_kernelIN5flash19enable_sm80_to_sm89INS1_16FlashAttnFwdSm80INS1_25CollectiveMainloopFwdSm80ILi4ELi1ELb0EN4cute5tupleIJNS5_1CILi128EEENS7_ILi48EEENS7_ILi96EEEEEELi96ENS_6half_tEfNS_4arch4Sm80ELb0ELb1ELb1ELb1ELb0ELb0ELb1ELb1EEENS1_21CollectiveEpilogueFwdINS6_IJS8_SA_S9_EEENS6_IJNS7_ILi1EEESI_SI_EEESC_SE_Li128ELb1ELb1ELb1ELb0EEENS1_36VarlenDynamicPersistentTileSchedulerILi128ELi48ELi128ELi128ELb1ELb1ELb0ELb1ELb0ELb1EEEEEEEEEvNT_6ParamsE:
[----:B------:R-:W-:Y:S01]  /*0000*/  LDC R1, c[0x0][0x28] ;  /* 0x00000a00ff017b82 */ /* 0x000fe20000000800 */
[----:B------:R-:W-:Y:S05]  /*0010*/  EXIT ;  /* 0x000000000000794d */ /* 0x000fea0003800000 */
.L_x_4:
        /* <DEDUP_REMOVED lines=14> */
.L_x_13:


//--------------------- .text._ZN7cutlass13device_kernelIN5flash19enable_sm80_to_sm89INS1_16FlashAttnFwdSm80INS1_25CollectiveMainloopFwdSm80ILi4ELi1ELb0EN4cute5tupleIJNS5_1CILi128EEENS7_ILi48EEENS7_ILi96EEEEEELi96ENS_6half_tEfNS_4arch4Sm80ELb0ELb1ELb1ELb1ELb0ELb1ELb1ELb1EEENS1_21CollectiveEpilogueFwdINS6_IJS8_SA_S9_EEENS6_IJNS7_ILi1EEESI_SI_EEESC_SE_Li128ELb1ELb1ELb1ELb0EEENS1_36VarlenDynamicPersistentTileSchedulerILi128ELi48ELi128ELi128ELb1ELb1ELb0ELb1ELb0ELb1EEEEEEEEEvNT_6ParamsE --------------------------
	.section	.text._ZN7cutlass13device_kernelIN5flash19enable_sm80_to_sm89INS1_16FlashAttnFwdSm80INS1_25CollectiveMainloopFwdSm80ILi4ELi1ELb0EN4cute5tupleIJNS5_1CILi128EEENS7_ILi48EEENS7_ILi96EEEEEELi96ENS_6half_tEfNS_4arch4Sm80ELb0ELb1ELb1ELb1ELb0ELb1ELb1ELb1EEENS1_21CollectiveEpilogueFwdINS6_IJS8_SA_S9_EEENS6_IJNS7_ILi1EEESI_SI_EEESC_SE_Li128ELb1ELb1ELb1ELb0EEENS1_36VarlenDynamicPersistentTileSchedulerILi128ELi48ELi128ELi128ELb1ELb1ELb0ELb1ELb0ELb1EEEEEEEEEvNT_6ParamsE,"ax",@progbits
	.align	128
.text._ZN7cutlass13device_kernelIN5flash19enable_sm80_to_sm89INS1_16FlashAttnFwdSm80INS1_25CollectiveMainloopFwdSm80ILi4ELi1ELb0EN4cute5tupleIJNS5_1CILi128EEENS7_ILi48EEENS7_ILi96EEEEEELi96ENS_6half_tEfNS_4arch4Sm80ELb0ELb1ELb1ELb1ELb0ELb1ELb1ELb1EEENS1_21CollectiveEpilogueFwdINS6_IJS8_SA_S9_EEENS6_IJNS7_ILi1EEESI_SI_EEESC_SE_Li128ELb1ELb1ELb1ELb0EEENS1_36VarlenDynamicPersistentTileSchedulerILi128ELi48ELi128ELi128ELb1ELb1ELb0ELb1ELb0ELb1EEEEEEEEEvNT_6ParamsE:
        .type           _ZN7cutlass13device_kernelIN5flash19enable_sm80_to_sm89INS1_16FlashAttnFwdSm80INS1_25CollectiveMainloopFwdSm80ILi4ELi1ELb0EN4cute5tupleIJNS5_1CILi128EEENS7_ILi48EEENS7_ILi96EEEEEELi96ENS_6half_tEfNS_4arch4Sm80ELb0ELb1ELb1ELb1ELb0ELb1ELb1ELb1EEENS1_21CollectiveEpilogueFwdINS6_IJS8_SA_S9_EEENS6_IJNS7_ILi1EEESI_SI_EEESC_SE_Li128ELb1ELb1ELb1ELb0EEENS1_36VarlenDynamicPersistentTileSchedulerILi128ELi48ELi128ELi128ELb1ELb1ELb0ELb1ELb0ELb1EEEEEEEEEvNT_6ParamsE,@function
        .size           _ZN7cutlass13device_kernelIN5flash19enable_sm80_to_sm89INS1_16FlashAttnFwdSm80INS1_25CollectiveMainloopFwdSm80ILi4ELi1ELb0EN4cute5tupleIJNS5_1CILi128EEENS7_ILi48EEENS7_ILi96EEEEEELi96ENS_6half_tEfNS_4arch4Sm80ELb0ELb1ELb1ELb1ELb0ELb1ELb1ELb1EEENS1_21CollectiveEpilogueFwdINS6_IJS8_SA_S9_EEENS6_IJNS7_ILi1EEESI_SI_EEESC_SE_Li128ELb1ELb1ELb1ELb0EEENS1_36VarlenDynamicPersistentTileSchedulerILi128ELi48ELi128ELi128ELb1ELb1ELb0ELb1ELb0ELb1EEEEEEEEEvNT_6ParamsE,(.L_x_14 - _ZN7cutlass13device_kernelIN5flash19enable_sm80_to_sm89INS1_16FlashAttnFwdSm80INS1_25CollectiveMainloopFwdSm80ILi4ELi1ELb0EN4cute5tupleIJNS5_1CILi128EEENS7_ILi48EEENS7_ILi96EEEEEELi96ENS_6half_tEfNS_4arch4Sm80ELb0ELb1ELb1ELb1ELb0ELb1ELb1ELb1EEENS1_21CollectiveEpilogueFwdINS6_IJS8_SA_S9_EEENS6_IJNS7_ILi1EEESI_SI_EEESC_SE_Li128ELb1ELb1ELb1ELb0EEENS1_36VarlenDynamicPersistentTileSchedulerILi128ELi48ELi128ELi128ELb1ELb1ELb0ELb1ELb0ELb1EEEEEEEEEvNT_6ParamsE)
        .other          _ZN7cutlass13device_kernelIN5flash19enable_sm80_to_sm89INS1_16FlashAttnFwdSm80INS1_25CollectiveMainloopFwdSm80ILi4ELi1ELb0EN4cute5tupleIJNS5_1CILi128EEENS7_ILi48EEENS7_ILi96EEEEEELi96ENS_6half_tEfNS_4arch4Sm80ELb0ELb1ELb1ELb1ELb0ELb1ELb1ELb1EEENS1_21CollectiveEpilogueFwdINS6_IJS8_SA_S9_EEENS6_IJNS7_ILi1EEESI_SI_EEESC_SE_Li128ELb1ELb1ELb1ELb0EEENS1_36VarlenDynamicPersistentTileSchedulerILi128ELi48ELi128ELi128ELb1ELb1ELb0ELb1ELb0ELb1EEEEEEEEEvNT_6ParamsE,@"STO_CUDA_ENTRY STV_DEFAULT"
_ZN7cutlass13device_kernelIN5flash19enable_sm80_to_sm89INS1_16FlashAttnFwdSm80INS1_25CollectiveMainloopFwdSm80ILi4ELi1ELb0EN4cute5tupleIJNS5_1CILi128EEENS7_ILi48EEENS7_ILi96EEEEEELi96ENS_6half_tEfNS_4arch4Sm80ELb0ELb1ELb1ELb1ELb0ELb1ELb1ELb1EEENS1_21CollectiveEpilogueFwdINS6_IJS8_SA_S9_EEENS6_IJNS7_ILi1EEESI_SI_EEESC_SE_Li128ELb1ELb1ELb1ELb0EEENS1_36VarlenDynamicPersistentTileSchedulerILi128ELi48ELi128ELi128ELb1ELb1ELb0ELb1ELb0ELb1EEEEEEEEEvNT_6ParamsE:
[----:B------:R-:W-:Y:S01]  /*0000*/  LDC R1, c[0x0][0x28] ;  /* 0x00000a00ff017b82 */ /* 0x000fe20000000800 */
[----:B------:R-:W-:Y:S05]  /*0010*/  EXIT ;  /* 0x000000000000794d */ /* 0x000fea0003800000 */
.L_x_5:
        /* <DEDUP_REMOVED lines=14> */
.L_x_14:


//--------------------- .text._ZN7cutlass13device_kernelIN5flash19enable_sm80_to_sm89INS1_16FlashAttnFwdSm80INS1_25CollectiveMainloopFwdSm80ILi4ELi1ELb0EN4cute5tupleIJNS5_1CILi128EEENS7_ILi64EEENS7_ILi96EEEEEELi96ENS_6half_tEfNS_4arch4Sm80ELb1ELb0ELb1ELb0ELb0ELb0ELb1ELb1EEENS1_21CollectiveEpilogueFwdINS6_IJS8_SA_S9_EEENS6_IJNS7_ILi1EEESI_SI_EEESC_SE_Li128ELb0ELb1ELb1ELb0EEENS1_30DynamicPersistentTileSchedulerILi128ELi128ELb1ELb1ELb0EEEEEEEEEvNT_6ParamsE --------------------------
	.section	.text._ZN7cutlass13device_kernelIN5flash19enable_sm80_to_sm89INS1_16FlashAttnFwdSm80INS1_25CollectiveMainloopFwdSm80ILi4ELi1ELb0EN4cute5tupleIJNS5_1CILi128EEENS7_ILi64EEENS7_ILi96EEEEEELi96ENS_6half_tEfNS_4arch4Sm80ELb1ELb0ELb1ELb0ELb0ELb0ELb1ELb1EEENS1_21CollectiveEpilogueFwdINS6_IJS8_SA_S9_EEENS6_IJNS7_ILi1EEESI_SI_EEESC_SE_Li128ELb0ELb1ELb1ELb0EEENS1_30DynamicPersistentTileSchedulerILi128ELi128ELb1ELb1ELb0EEEEEEEEEvNT_6ParamsE,"ax",@progbits
	.align	128
.text._ZN7cutlass13device_kernelIN5flash19enable_sm80_to_sm89INS1_16FlashAttnFwdSm80INS1_25CollectiveMainloopFwdSm80ILi4ELi1ELb0EN4cute5tupleIJNS5_1CILi128EEENS7_ILi64EEENS7_ILi96EEEEEELi96ENS_6half_tEfNS_4arch4Sm80ELb1ELb0ELb1ELb0ELb0ELb0ELb1ELb1EEENS1_21CollectiveEpilogueFwdINS6_IJS8_SA_S9_EEENS6_IJNS7_ILi1EEESI_SI_EEESC_SE_Li128ELb0ELb1ELb1ELb0EEENS1_30DynamicPersistentTileSchedulerILi128ELi128ELb1ELb1ELb0EEEEEEEEEvNT_6ParamsE:
        .type           _ZN7cutlass13device_kernelIN5flash19enable_sm80_to_sm89INS1_16FlashAttnFwdSm80INS1_25CollectiveMainloopFwdSm80ILi4ELi1ELb0EN4cute5tupleIJNS5_1CILi128EEENS7_ILi64EEENS7_ILi96EEEEEELi96ENS_6half_tEfNS_4arch4Sm80ELb1ELb0ELb1ELb0ELb0ELb0ELb1ELb1EEENS1_21CollectiveEpilogueFwdINS6_IJS8_SA_S9_EEENS6_IJNS7_ILi1EEESI_SI_EEESC_SE_Li128ELb0ELb1ELb1ELb0EEENS1_30DynamicPersistentTileSchedulerILi128ELi128ELb1ELb1ELb0EEEEEEEEEvNT_6ParamsE,@function
        .size           _ZN7cutlass13device_kernelIN5flash19enable_sm80_to_sm89INS1_16FlashAttnFwdSm80INS1_25CollectiveMainloopFwdSm80ILi4ELi1ELb0EN4cute5tupleIJNS5_1CILi128EEENS7_ILi64EEENS7_ILi96EEEEEELi96ENS_6half_tEfNS_4arch4Sm80ELb1ELb0ELb1ELb0ELb0ELb0ELb1ELb1EEENS1_21CollectiveEpilogueFwdINS6_IJS8_SA_S9_EEENS6_IJNS7_ILi1EEESI_SI_EEESC_SE_Li128ELb0ELb1ELb1ELb0EEENS1_30DynamicPersistentTileSchedulerILi128ELi128ELb1ELb1ELb0EEEEEEEEEvNT_6ParamsE,(.L_x_15 - _ZN7cutlass13device_kernelIN5flash19enable_sm80_to_sm89INS1_16FlashAttnFwdSm80INS1_25CollectiveMainloopFwdSm80ILi4ELi1ELb0EN4cute5tupleIJNS5_1CILi128EEENS7_ILi64EEENS7_ILi96EEEEEELi96ENS_6half_tEfNS_4arch4Sm80ELb1ELb0ELb1ELb0ELb0ELb0ELb1ELb1EEENS1_21CollectiveEpilogueFwdINS6_IJS8_SA_S9_EEENS6_IJNS7_ILi1EEESI_SI_EEESC_SE_Li128ELb0ELb1ELb1ELb0EEENS1_30DynamicPersistentTileSchedulerILi128ELi128ELb1ELb1ELb0EEEEEEEEEvNT_6ParamsE)
        .other          _ZN7cutlass13device_kernelIN5flash19enable_sm80_to_sm89INS1_16FlashAttnFwdSm80INS1_25CollectiveMainloopFwdSm80ILi4ELi1ELb0EN4cute5tupleIJNS5_1CILi128EEENS7_ILi64EEENS7_ILi96EEEEEELi96ENS_6half_tEfNS_4arch4Sm80ELb1ELb0ELb1ELb0ELb0ELb0ELb1ELb1EEENS1_21CollectiveEpilogueFwdINS6_IJS8_SA_S9_EEENS6_IJNS7_ILi1EEESI_SI_EEESC_SE_Li128ELb0ELb1ELb1ELb0EEENS1_30DynamicPersistentTileSchedulerILi128ELi128ELb1ELb1ELb0EEEEEEEEEvNT_6ParamsE,@"STO_CUDA_ENTRY STV_DEFAULT"
_ZN7cutlass13device_kernelIN5flash19enable_sm80_to_sm89INS1_16FlashAttnFwdSm80INS1_25CollectiveMainloopFwdSm80ILi4ELi1ELb0EN4cute5tupleIJNS5_1CILi128EEENS7_ILi64EEENS7_ILi96EEEEEELi96ENS_6half_tEfNS_4arch4Sm80ELb1ELb0ELb1ELb0ELb0ELb0ELb1ELb1EEENS1_21CollectiveEpilogueFwdINS6_IJS8_SA_S9_EEENS6_IJNS7_ILi1EEESI_SI_EEESC_SE_Li128ELb0ELb1ELb1ELb0EEENS1_30DynamicPersistentTileSchedulerILi128ELi128ELb1ELb1ELb0EEEEEEEEEvNT_6ParamsE:
[----:B------:R-:W-:Y:S01]  /*0000*/  LDC R1, c[0x0][0x28] ;  /* 0x00000a00ff017b82 */ /* 0x000fe20000000800 */
[----:B------:R-:W-:Y:S05]  /*0010*/  EXIT ;  /* 0x000000000000794d */ /* 0x000fea0003800000 */
.L_x_6:
        /* <DEDUP_REMOVED lines=14> */
.L_x_15:


//--------------------- .text._ZN7cutlass13device_kernelIN5flash19enable_sm80_to_sm89INS1_16FlashAttnFwdSm80INS1_25CollectiveMainloopFwdSm80ILi4ELi1ELb0EN4cute5tupleIJNS5_1CILi128EEENS7_ILi48EEENS7_ILi96EEEEEELi96ENS_6half_tEfNS_4arch4Sm80ELb1ELb0ELb1ELb1ELb0ELb0ELb1ELb1EEENS1_21CollectiveEpilogueFwdINS6_IJS8_SA_S9_EEENS6_IJNS7_ILi1EEESI_SI_EEESC_SE_Li128ELb1ELb1ELb1ELb0EEENS1_36VarlenDynamicPersistentTileSchedulerILi128ELi48ELi128ELi128ELb1ELb1ELb0ELb1ELb1ELb1EEEEEEEEEvNT_6ParamsE --------------------------
	.section	.text._ZN7cutlass13device_kernelIN5flash19enable_sm80_to_sm89INS1_16FlashAttnFwdSm80INS1_25CollectiveMainloopFwdSm80ILi4ELi1ELb0EN4cute5tupleIJNS5_1CILi128EEENS7_ILi48EEENS7_ILi96EEEEEELi96ENS_6half_tEfNS_4arch4Sm80ELb1ELb0ELb1ELb1ELb0ELb0ELb1ELb1EEENS1_21CollectiveEpilogueFwdINS6_IJS8_SA_S9_EEENS6_IJNS7_ILi1EEESI_SI_EEESC_SE_Li128ELb1ELb1ELb1ELb0EEENS1_36VarlenDynamicPersistentTileSchedulerILi128ELi48ELi128ELi128ELb1ELb1ELb0ELb1ELb1ELb1EEEEEEEEEvNT_6ParamsE,"ax",@progbits
	.align	128
.text._ZN7cutlass13device_kernelIN5flash19enable_sm80_to_sm89INS1_16FlashAttnFwdSm80INS1_25CollectiveMainloopFwdSm80ILi4ELi1ELb0EN4cute5tupleIJNS5_1CILi128EEENS7_ILi48EEENS7_ILi96EEEEEELi96ENS_6half_tEfNS_4arch4Sm80ELb1ELb0ELb1ELb1ELb0ELb0ELb1ELb1EEENS1_21CollectiveEpilogueFwdINS6_IJS8_SA_S9_EEENS6_IJNS7_ILi1EEESI_SI_EEESC_SE_Li128ELb1ELb1ELb1ELb0EEENS1_36VarlenDynamicPersistentTileSchedulerILi128ELi48ELi128ELi128ELb1ELb1ELb0ELb1ELb1ELb1EEEEEEEEEvNT_6ParamsE:
        .type           _ZN7cutlass13device_kernelIN5flash19enable_sm80_to_sm89INS1_16FlashAttnFwdSm80INS1_25CollectiveMainloopFwdSm80ILi4ELi1ELb0EN4cute5tupleIJNS5_1CILi128EEENS7_ILi48EEENS7_ILi96EEEEEELi96ENS_6half_tEfNS_4arch4Sm80ELb1ELb0ELb1ELb1ELb0ELb0ELb1ELb1EEENS1_21CollectiveEpilogueFwdINS6_IJS8_SA_S9_EEENS6_IJNS7_ILi1EEESI_SI_EEESC_SE_Li128ELb1ELb1ELb1ELb0EEENS1_36VarlenDynamicPersistentTileSchedulerILi128ELi48ELi128ELi128ELb1ELb1ELb0ELb1ELb1ELb1EEEEEEEEEvNT_6ParamsE,@function
        .size           _ZN7cutlass13device_kernelIN5flash19enable_sm80_to_sm89INS1_16FlashAttnFwdSm80INS1_25CollectiveMainloopFwdSm80ILi4ELi1ELb0EN4cute5tupleIJNS5_1CILi128EEENS7_ILi48EEENS7_ILi96EEEEEELi96ENS_6half_tEfNS_4arch4Sm80ELb1ELb0ELb1ELb1ELb0ELb0ELb1ELb1EEENS1_21CollectiveEpilogueFwdINS6_IJS8_SA_S9_EEENS6_IJNS7_ILi1EEESI_SI_EEESC_SE_Li128ELb1ELb1ELb1ELb0EEENS1_36VarlenDynamicPersistentTileSchedulerILi128ELi48ELi128ELi128ELb1ELb1ELb0ELb1ELb1ELb1EEEEEEEEEvNT_6ParamsE,(.L_x_16 - _ZN7cutlass13device_kernelIN5flash19enable_sm80_to_sm89INS1_16FlashAttnFwdSm80INS1_25CollectiveMainloopFwdSm80ILi4ELi1ELb0EN4cute5tupleIJNS5_1CILi128EEENS7_ILi48EEENS7_ILi96EEEEEELi96ENS_6half_tEfNS_4arch4Sm80ELb1ELb0ELb1ELb1ELb0ELb0ELb1ELb1EEENS1_21CollectiveEpilogueFwdINS6_IJS8_SA_S9_EEENS6_IJNS7_ILi1EEESI_SI_EEESC_SE_Li128ELb1ELb1ELb1ELb0EEENS1_36VarlenDynamicPersistentTileSchedulerILi128ELi48ELi128ELi128ELb1ELb1ELb0ELb1ELb1ELb1EEEEEEEEEvNT_6ParamsE)
        .other          _ZN7cutlass13device_kernelIN5flash19enable_sm80_to_sm89INS1_16FlashAttnFwdSm80INS1_25CollectiveMainloopFwdSm80ILi4ELi1ELb0EN4cute5tupleIJNS5_1CILi128EEENS7_ILi48EEENS7_ILi96EEEEEELi96ENS_6half_tEfNS_4arch4Sm80ELb1ELb0ELb1ELb1ELb0ELb0ELb1ELb1EEENS1_21CollectiveEpilogueFwdINS6_IJS8_SA_S9_EEENS6_IJNS7_ILi1EEESI_SI_EEESC_SE_Li128ELb1ELb1ELb1ELb0EEENS1_36VarlenDynamicPersistentTileSchedulerILi128ELi48ELi128ELi128ELb1ELb1ELb0ELb1ELb1ELb1EEEEEEEEEvNT_6ParamsE,@"STO_CUDA_ENTRY STV_DEFAULT"
_ZN7cutlass13device_kernelIN5flash19enable_sm80_to_sm89INS1_16FlashAttnFwdSm80INS1_25CollectiveMainloopFwdSm80ILi4ELi1ELb0EN4cute5tupleIJNS5_1CILi128EEENS7_ILi48EEENS7_ILi96EEEEEELi96ENS_6half_tEfNS_4arch4Sm80ELb1ELb0ELb1ELb1ELb0ELb0ELb1ELb1EEENS1_21CollectiveEpilogueFwdINS6_IJS8_SA_S9_EEENS6_IJNS7_ILi1EEESI_SI_EEESC_SE_Li128ELb1ELb1ELb1ELb0EEENS1_36VarlenDynamicPersistentTileSchedulerILi128ELi48ELi128ELi128ELb1ELb1ELb0ELb1ELb1ELb1EEEEEEEEEvNT_6ParamsE:
[----:B------:R-:W-:Y:S01]  /*0000*/  LDC R1, c[0x0][0x28] ;  /* 0x00000a00ff017b82 */ /* 0x000fe20000000800 */
[----:B------:R-:W-:Y:S05]  /*0010*/  EXIT ;  /* 0x000000000000794d */ /* 0x000fea0003800000 */
.L_x_7:
        /* <DEDUP_REMOVED lines=14> */
.L_x_16:


//--------------------- .text._ZN7cutlass13device_kernelIN5flash19enable_sm80_to_sm89INS1_16FlashAttnFwdSm80INS1_25CollectiveMainloopFwdSm80ILi4ELi1ELb0EN4cute5tupleIJNS5_1CILi128EEENS7_ILi48EEENS7_ILi96EEEEEELi96ENS_6half_tEfNS_4arch4Sm80ELb1ELb0ELb1ELb1ELb0ELb1ELb1ELb1EEENS1_21CollectiveEpilogueFwdINS6_IJS8_SA_S9_EEENS6_IJNS7_ILi1EEESI_SI_EEESC_SE_Li128ELb1ELb1ELb1ELb0EEENS1_36VarlenDynamicPersistentTileSchedulerILi128ELi48ELi128ELi128ELb1ELb1ELb0ELb1ELb1ELb1EEEEEEEEEvNT_6ParamsE --------------------------
	.section	.text._ZN7cutlass13device_kernelIN5flash19enable_sm80_to_sm89INS1_16FlashAttnFwdSm80INS1_25CollectiveMainloopFwdSm80ILi4ELi1ELb0EN4cute5tupleIJNS5_1CILi128EEENS7_ILi48EEENS7_ILi96EEEEEELi96ENS_6half_tEfNS_4arch4Sm80ELb1ELb0ELb1ELb1ELb0ELb1ELb1ELb1EEENS1_21CollectiveEpilogueFwdINS6_IJS8_SA_S9_EEENS6_IJNS7_ILi1EEESI_SI_EEESC_SE_Li128ELb1ELb1ELb1ELb0EEENS1_36VarlenDynamicPersistentTileSchedulerILi128ELi48ELi128ELi128ELb1ELb1ELb0ELb1ELb1ELb1EEEEEEEEEvNT_6ParamsE,"ax",@progbits
	.align	128
.text._ZN7cutlass13device_kernelIN5flash19enable_sm80_to_sm89INS1_16FlashAttnFwdSm80INS1_25CollectiveMainloopFwdSm80ILi4ELi1ELb0EN4cute5tupleIJNS5_1CILi128EEENS7_ILi48EEENS7_ILi96EEEEEELi96ENS_6half_tEfNS_4arch4Sm80ELb1ELb0ELb1ELb1ELb0ELb1ELb1ELb1EEENS1_21CollectiveEpilogueFwdINS6_IJS8_SA_S9_EEENS6_IJNS7_ILi1EEESI_SI_EEESC_SE_Li128ELb1ELb1ELb1ELb0EEENS1_36VarlenDynamicPersistentTileSchedulerILi128ELi48ELi128ELi128ELb1ELb1ELb0ELb1ELb1ELb1EEEEEEEEEvNT_6ParamsE:
        .type           _ZN7cutlass13device_kernelIN5flash19enable_sm80_to_sm89INS1_16FlashAttnFwdSm80INS1_25CollectiveMainloopFwdSm80ILi4ELi1ELb0EN4cute5tupleIJNS5_1CILi128EEENS7_ILi48EEENS7_ILi96EEEEEELi96ENS_6half_tEfNS_4arch4Sm80ELb1ELb0ELb1ELb1ELb0ELb1ELb1ELb1EEENS1_21CollectiveEpilogueFwdINS6_IJS8_SA_S9_EEENS6_IJNS7_ILi1EEESI_SI_EEESC_SE_Li128ELb1ELb1ELb1ELb0EEENS1_36VarlenDynamicPersistentTileSchedulerILi128ELi48ELi128ELi128ELb1ELb1ELb0ELb1ELb1ELb1EEEEEEEEEvNT_6ParamsE,@function
        .size           _ZN7cutlass13device_kernelIN5flash19enable_sm80_to_sm89INS1_16FlashAttnFwdSm80INS1_25CollectiveMainloopFwdSm80ILi4ELi1ELb0EN4cute5tupleIJNS5_1CILi128EEENS7_ILi48EEENS7_ILi96EEEEEELi96ENS_6half_tEfNS_4arch4Sm80ELb1ELb0ELb1ELb1ELb0ELb1ELb1ELb1EEENS1_21CollectiveEpilogueFwdINS6_IJS8_SA_S9_EEENS6_IJNS7_ILi1EEESI_SI_EEESC_SE_Li128ELb1ELb1ELb1ELb0EEENS1_36VarlenDynamicPersistentTileSchedulerILi128ELi48ELi128ELi128ELb1ELb1ELb0ELb1ELb1ELb1EEEEEEEEEvNT_6ParamsE,(.L_x_17 - _ZN7cutlass13device_kernelIN5flash19enable_sm80_to_sm89INS1_16FlashAttnFwdSm80INS1_25CollectiveMainloopFwdSm80ILi4ELi1ELb0EN4cute5tupleIJNS5_1CILi128EEENS7_ILi48EEENS7_ILi96EEEEEELi96ENS_6half_tEfNS_4arch4Sm80ELb1ELb0ELb1ELb1ELb0ELb1ELb1ELb1EEENS1_21CollectiveEpilogueFwdINS6_IJS8_SA_S9_EEENS6_IJNS7_ILi1EEESI_SI_EEESC_SE_Li128ELb1ELb1ELb1ELb0EEENS1_36VarlenDynamicPersistentTileSchedulerILi128ELi48ELi128ELi128ELb1ELb1ELb0ELb1ELb1ELb1EEEEEEEEEvNT_6ParamsE)
        .other          _ZN7cutlass13device_kernelIN5flash19enable_sm80_to_sm89INS1_16FlashAttnFwdSm80INS1_25CollectiveMainloopFwdSm80ILi4ELi1ELb0EN4cute5tupleIJNS5_1CILi128EEENS7_ILi48EEENS7_ILi96EEEEEELi96ENS_6half_tEfNS_4arch4Sm80ELb1ELb0ELb1ELb1ELb0ELb1ELb1ELb1EEENS1_21CollectiveEpilogueFwdINS6_IJS8_SA_S9_EEENS6_IJNS7_ILi1EEESI_SI_EEESC_SE_Li128ELb1ELb1ELb1ELb0EEENS1_36VarlenDynamicPersistentTileSchedulerILi128ELi48ELi128ELi128ELb1ELb1ELb0ELb1ELb1ELb1EEEEEEEEEvNT_6ParamsE,@"STO_CUDA_ENTRY STV_DEFAULT"
_ZN7cutlass13device_kernelIN5flash19enable_sm80_to_sm89INS1_16FlashAttnFwdSm80INS1_25CollectiveMainloopFwdSm80ILi4ELi1ELb0EN4cute5tupleIJNS5_1CILi128EEENS7_ILi48EEENS7_ILi96EEEEEELi96ENS_6half_tEfNS_4arch4Sm80ELb1ELb0ELb1ELb1ELb0ELb1ELb1ELb1EEENS1_21CollectiveEpilogueFwdINS6_IJS8_SA_S9_EEENS6_IJNS7_ILi1EEESI_SI_EEESC_SE_Li128ELb1ELb1ELb1ELb0EEENS1_36VarlenDynamicPersistentTileSchedulerILi128ELi48ELi128ELi128ELb1ELb1ELb0ELb1ELb1ELb1EEEEEEEEEvNT_6ParamsE:
[----:B------:R-:W-:Y:S01]  /*0000*/  LDC R1, c[0x0][0x28] ;  /* 0x00000a00ff017b82 */ /* 0x000fe20000000800 */
[----:B------:R-:W-:Y:S05]  /*0010*/  EXIT ;  /* 0x000000000000794d */ /* 0x000fea0003800000 */
.L_x_8:
        /* <DEDUP_REMOVED lines=14> */
.L_x_17:


//--------------------- .nv.shared.reserved.0     --------------------------
	.section	.nv.shared.reserved.0,"aw",@nobits
	.weak		__nv_reservedSMEM_offset_0_alias
	.size		__nv_reservedSMEM_offset_0_alias, 0, 0
	.other		__nv_reservedSMEM_offset_0_alias,@"STO_CUDA_RESERVED_SHARED STV_DEFAULT"
__nv_reservedSMEM_offset_0_alias:
	.zero		0


//--------------------- .nv.global                --------------------------
	.section	.nv.global,"aw",@nobits
.nv.global:
	.type		_ZN79_INTERNAL_f7b72895_43_flash_fwd_hdim96_fp16_split_softcap_sm80_cu_a6473388_37344cute1_E,@object
	.size		_ZN79_INTERNAL_f7b72895_43_flash_fwd_hdim96_fp16_split_softcap_sm80_cu_a6473388_37344cute1_E,(_ZN79_INTERNAL_f7b72895_43_flash_fwd_hdim96_fp16_split_softcap_sm80_cu_a6473388_37344cuda3std3__45__cpo6cbeginE - _ZN79_INTERNAL_f7b72895_43_flash_fwd_hdim96_fp16_split_softcap_sm80_cu_a6473388_37344cute1_E)
_ZN79_INTERNAL_f7b72895_43_flash_fwd_hdim96_fp16_split_softcap_sm80_cu_a6473388_37344cute1_E:
	.zero		1
	.type		_ZN79_INTERNAL_f7b72895_43_flash_fwd_hdim96_fp16_split_softcap_sm80_cu_a6473388_37344cuda3std3__45__cpo6cbeginE,@object
	.size		_ZN79_INTERNAL_f7b72895_43_flash_fwd_hdim96_fp16_split_softcap_sm80_cu_a6473388_37344cuda3std3__45__cpo6cbeginE,(_ZN79_INTERNAL_f7b72895_43_flash_fwd_hdim96_fp16_split_softcap_sm80_cu_a6473388_37344cuda3std3__48in_placeE - _ZN79_INTERNAL_f7b72895_43_flash_fwd_hdim96_fp16_split_softcap_sm80_cu_a6473388_37344cuda3std3__45__cpo6cbeginE)
_ZN79_INTERNAL_f7b72895_43_flash_fwd_hdim96_fp16_split_softcap_sm80_cu_a6473388_37344cuda3std3__45__cpo6cbeginE:
	.zero		1
	.type		_ZN79_INTERNAL_f7b72895_43_flash_fwd_hdim96_fp16_split_softcap_sm80_cu_a6473388_37344cuda3std3__48in_placeE,@object
	.size		_ZN79_INTERNAL_f7b72895_43_flash_fwd_hdim96_fp16_split_softcap_sm80_cu_a6473388_37344cuda3std3__48in_placeE,(_ZN79_INTERNAL_f7b72895_43_flash_fwd_hdim96_fp16_split_softcap_sm80_cu_a6473388_37344cuda3std6ranges3__45__cpo9iter_moveE - _ZN79_INTERNAL_f7b72895_43_flash_fwd_hdim96_fp16_split_softcap_sm80_cu_a6473388_37344cuda3std3__48in_placeE)
_ZN79_INTERNAL_f7b72895_43_flash_fwd_hdim96_fp16_split_softcap_sm80_cu_a6473388_37344cuda3std3__48in_placeE:
	.zero		1
	.type		_ZN79_INTERNAL_f7b72895_43_flash_fwd_hdim96_fp16_split_softcap_sm80_cu_a6473388_37344cuda3std6ranges3__45__cpo9iter_moveE,@object
	.size		_ZN79_INTERNAL_f7b72895_43_flash_fwd_hdim96_fp16_split_softcap_sm80_cu_a6473388_37344cuda3std6ranges3__45__cpo9iter_moveE,(_ZN79_INTERNAL_f7b72895_43_flash_fwd_hdim96_fp16_split_softcap_sm80_cu_a6473388_37344cuda3std3__45__cpo5beginE - _ZN79_INTERNAL_f7b72895_43_flash_fwd_hdim96_fp16_split_softcap_sm80_cu_a6473388_37344cuda3std6ranges3__45__cpo9iter_moveE)
_ZN79_INTERNAL_f7b72895_43_flash_fwd_hdim96_fp16_split_softcap_sm80_cu_a6473388_37344cuda3std6ranges3__45__cpo9iter_moveE:
	.zero		1
	.type		_ZN79_INTERNAL_f7b72895_43_flash_fwd_hdim96_fp16_split_softcap_sm80_cu_a6473388_37344cuda3std3__45__cpo5beginE,@object
	.size		_ZN79_INTERNAL_f7b72895_43_flash_fwd_hdim96_fp16_split_softcap_sm80_cu_a6473388_37344cuda3std3__45__cpo5beginE,(_ZN79_INTERNAL_f7b72895_43_flash_fwd_hdim96_fp16_split_softcap_sm80_cu_a6473388_37344cuda3std3__481_GLOBAL__N__f7b72895_43_flash_fwd_hdim96_fp16_split_softcap_sm80_cu_a6473388_37346ignoreE - _ZN79_INTERNAL_f7b72895_43_flash_fwd_hdim96_fp16_split_softcap_sm80_cu_a6473388_37344cuda3std3__45__cpo5beginE)
_ZN79_INTERNAL_f7b72895_43_flash_fwd_hdim96_fp16_split_softcap_sm80_cu_a6473388_37344cuda3std3__45__cpo5beginE:
	.zero		1
	.type		_ZN79_INTERNAL_f7b72895_43_flash_fwd_hdim96_fp16_split_softcap_sm80_cu_a6473388_37344cuda3std3__481_GLOBAL__N__f7b72895_43_flash_fwd_hdim96_fp16_split_softcap_sm80_cu_a6473388_37346ignoreE,@object
	.size		_ZN79_INTERNAL_f7b72895_43_flash_fwd_hdim96_fp16_split_softcap_sm80_cu_a6473388_37344cuda3std3__481_GLOBAL__N__f7b72895_43_flash_fwd_hdim96_fp16_split_softcap_sm80_cu_a6473388_37346ignoreE,(_ZN79_INTERNAL_f7b72895_43_flash_fwd_hdim96_fp16_split_softcap_sm80_cu_a6473388_37344cute7productE - _ZN79_INTERNAL_f7b72895_43_flash_fwd_hdim96_fp16_split_softcap_sm80_cu_a6473388_37344cuda3std3__481_GLOBAL__N__f7b72895_43_flash_fwd_hdim96_fp16_split_softcap_sm80_cu_a6473388_37346ignoreE)
_ZN79_INTERNAL_f7b72895_43_flash_fwd_hdim96_fp16_split_softcap_sm80_cu_a6473388_37344cuda3std3__481_GLOBAL__N__f7b72895_43_flash_fwd_hdim96_fp16_split_softcap_sm80_cu_a6473388_37346ignoreE:
	.zero		1
	.type		_ZN79_INTERNAL_f7b72895_43_flash_fwd_hdim96_fp16_split_softcap_sm80_cu_a6473388_37344cute7productE,@object
	.size		_ZN79_INTERNAL_f7b72895_43_flash_fwd_hdim96_fp16_split_softcap_sm80_cu_a6473388_37344cute7productE,(_ZN79_INTERNAL_f7b72895_43_flash_fwd_hdim96_fp16_split_softcap_sm80_cu_a6473388_37344cuda3std3__45__cpo3endE - _ZN79_INTERNAL_f7b72895_43_flash_fwd_hdim96_fp16_split_softcap_sm80_cu_a6473388_37344cute7productE)
_ZN79_INTERNAL_f7b72895_43_flash_fwd_hdim96_fp16_split_softcap_sm80_cu_a6473388_37344cute7productE:
	.zero		1
	.type		_ZN79_INTERNAL_f7b72895_43_flash_fwd_hdim96_fp16_split_softcap_sm80_cu_a6473388_37344cuda3std3__45__cpo3endE,@object
	.size		_ZN79_INTERNAL_f7b72895_43_flash_fwd_hdim96_fp16_split_softcap_sm80_cu_a6473388_37344cuda3std3__45__cpo3endE,(_ZN79_INTERNAL_f7b72895_43_flash_fwd_hdim96_fp16_split_softcap_sm80_cu_a6473388_37344cuda3std3__419piecewise_constructE - _ZN79_INTERNAL_f7b72895_43_flash_fwd_hdim96_fp16_split_softcap_sm80_cu_a6473388_37344cuda3std3__45__cpo3endE)
_ZN79_INTERNAL_f7b72895_43_flash_fwd_hdim96_fp16_split_softcap_sm80_cu_a6473388_37344cuda3std3__45__cpo3endE:
	.zero		1
	.type		_ZN79_INTERNAL_f7b72895_43_flash_fwd_hdim96_fp16_split_softcap_sm80_cu_a6473388_37344cuda3std3__419piecewise_constructE,@object
	.size		_ZN79_INTERNAL_f7b72895_43_flash_fwd_hdim96_fp16_split_softcap_sm80_cu_a6473388_37344cuda3std3__419piecewise_constructE,(_ZN79_INTERNAL_f7b72895_43_flash_fwd_hdim96_fp16_split_softcap_sm80_cu_a6473388_37344cuda3std3__45__cpo4cendE - _ZN79_INTERNAL_f7b72895_43_flash_fwd_hdim96_fp16_split_softcap_sm80_cu_a6473388_37344cuda3std3__419piecewise_constructE)
_ZN79_INTERNAL_f7b72895_43_flash_fwd_hdim96_fp16_split_softcap_sm80_cu_a6473388_37344cuda3std3__419piecewise_constructE:
	.zero		1
	.type		_ZN79_INTERNAL_f7b72895_43_flash_fwd_hdim96_fp16_split_softcap_sm80_cu_a6473388_37344cuda3std3__45__cpo4cendE,@object
	.size		_ZN79_INTERNAL_f7b72895_43_flash_fwd_hdim96_fp16_split_softcap_sm80_cu_a6473388_37344cuda3std3__45__cpo4cendE,(_ZN79_INTERNAL_f7b72895_43_flash_fwd_hdim96_fp16_split_softcap_sm80_cu_a6473388_37344cuda3std6ranges3__45__cpo4swapE - _ZN79_INTERNAL_f7b72895_43_flash_fwd_hdim96_fp16_split_softcap_sm80_cu_a6473388_37344cuda3std3__45__cpo4cendE)
_ZN79_INTERNAL_f7b72895_43_flash_fwd_hdim96_fp16_split_softcap_sm80_cu_a6473388_37344cuda3std3__45__cpo4cendE:
	.zero		1
	.type		_ZN79_INTERNAL_f7b72895_43_flash_fwd_hdim96_fp16_split_softcap_sm80_cu_a6473388_37344cuda3std6ranges3__45__cpo4swapE,@object
	.size		_ZN79_INTERNAL_f7b72895_43_flash_fwd_hdim96_fp16_split_softcap_sm80_cu_a6473388_37344cuda3std6ranges3__45__cpo4swapE,(.L_7 - _ZN79_INTERNAL_f7b72895_43_flash_fwd_hdim96_fp16_split_softcap_sm80_cu_a6473388_37344cuda3std6ranges3__45__cpo4swapE)
_ZN79_INTERNAL_f7b72895_43_flash_fwd_hdim96_fp16_split_softcap_sm80_cu_a6473388_37344cuda3std6ranges3__45__cpo4swapE:
	.zero		1
.L_7:


//--------------------- .nv.constant0._ZN7cutlass13device_kernelIN5flash19enable_sm80_to_sm89INS1_16FlashAttnFwdSm80INS1_25CollectiveMainloopFwdSm80ILi4ELi1ELb0EN4cute5tupleIJNS5_1CILi128EEENS7_ILi64EEENS7_ILi96EEEEEELi96ENS_6half_tEfNS_4arch4Sm80ELb0ELb0ELb1ELb0ELb0ELb0ELb1ELb1EEENS1_21CollectiveEpilogueFwdINS6_IJS8_SA_S9_EEENS6_IJNS7_ILi1EEESI_SI_EEESC_SE_Li128ELb0ELb1ELb1ELb0EEENS1_19SingleTileSchedulerILb0ELb1ELb1ELi128EEEEEEEEEvNT_6ParamsE --------------------------
	.section	.nv.constant0._ZN7cutlass13device_kernelIN5flash19enable_sm80_to_sm89INS1_16FlashAttnFwdSm80INS1_25CollectiveMainloopFwdSm80ILi4ELi1ELb0EN4cute5tupleIJNS5_1CILi128EEENS7_ILi64EEENS7_ILi96EEEEEELi96ENS_6half_tEfNS_4arch4Sm80ELb0ELb0ELb1ELb0ELb0ELb0ELb1ELb1EEENS1_21CollectiveEpilogueFwdINS6_IJS8_SA_S9_EEENS6_IJNS7_ILi1EEESI_SI_EEESC_SE_Li128ELb0ELb1ELb1ELb0EEENS1_19SingleTileSchedulerILb0ELb1ELb1ELi128EEEEEEEEEvNT_6ParamsE,"a",@progbits
	.sectionflags	@""
	.align	4
.nv.constant0._ZN7cutlass13device_kernelIN5flash19enable_sm80_to_sm89INS1_16FlashAttnFwdSm80INS1_25CollectiveMainloopFwdSm80ILi4ELi1ELb0EN4cute5tupleIJNS5_1CILi128EEENS7_ILi64EEENS7_ILi96EEEEEELi96ENS_6half_tEfNS_4arch4Sm80ELb0ELb0ELb1ELb0ELb0ELb0ELb1ELb1EEENS1_21CollectiveEpilogueFwdINS6_IJS8_SA_S9_EEENS6_IJNS7_ILi1EEESI_SI_EEESC_SE_Li128ELb0ELb1ELb1ELb0EEENS1_19SingleTileSchedulerILb0ELb1ELb1ELi128EEEEEEEEEvNT_6ParamsE:
	.zero		1576


//--------------------- .nv.constant0._ZN7cutlass13device_kernelIN5flash19enable_sm80_to_sm89INS1_16FlashAttnFwdSm80INS1_25CollectiveMainloopFwdSm80ILi4ELi1ELb0EN4cute5tupleIJNS5_1CILi128EEENS7_ILi48EEENS7_ILi96EEEEEELi96ENS_6half_tEfNS_4arch4Sm80ELb0ELb0ELb1ELb1ELb0ELb0ELb1ELb1EEENS1_21CollectiveEpilogueFwdINS6_IJS8_SA_S9_EEENS6_IJNS7_ILi1EEESI_SI_EEESC_SE_Li128ELb1ELb1ELb1ELb0EEENS1_36VarlenDynamicPersistentTileSchedulerILi128ELi48ELi128ELi128ELb1ELb1ELb0ELb0ELb1ELb1EEEEEEEEEvNT_6ParamsE --------------------------
	.section	.nv.constant0._ZN7cutlass13device_kernelIN5flash19enable_sm80_to_sm89INS1_16FlashAttnFwdSm80INS1_25CollectiveMainloopFwdSm80ILi4ELi1ELb0EN4cute5tupleIJNS5_1CILi128EEENS7_ILi48EEENS7_ILi96EEEEEELi96ENS_6half_tEfNS_4arch4Sm80ELb0ELb0ELb1ELb1ELb0ELb0ELb1ELb1EEENS1_21CollectiveEpilogueFwdINS6_IJS8_SA_S9_EEENS6_IJNS7_ILi1EEESI_SI_EEESC_SE_Li128ELb1ELb1ELb1ELb0EEENS1_36VarlenDynamicPersistentTileSchedulerILi128ELi48ELi128ELi128ELb1ELb1ELb0ELb0ELb1ELb1EEEEEEEEEvNT_6ParamsE,"a",@progbits
	.sectionflags	@""
	.align	4
.nv.constant0._ZN7cutlass13device_kernelIN5flash19enable_sm80_to_sm89INS1_16FlashAttnFwdSm80INS1_25CollectiveMainloopFwdSm80ILi4ELi1ELb0EN4cute5tupleIJNS5_1CILi128EEENS7_ILi48EEENS7_ILi96EEEEEELi96ENS_6half_tEfNS_4arch4Sm80ELb0ELb0ELb1ELb1ELb0ELb0ELb1ELb1EEENS1_21CollectiveEpilogueFwdINS6_IJS8_SA_S9_EEENS6_IJNS7_ILi1EEESI_SI_EEESC_SE_Li128ELb1ELb1ELb1ELb0EEENS1_36VarlenDynamicPersistentTileSchedulerILi128ELi48ELi128ELi128ELb1ELb1ELb0ELb0ELb1ELb1EEEEEEEEEvNT_6ParamsE:
	.zero		1608


//--------------------- .nv.constant0._ZN7cutlass13device_kernelIN5flash19enable_sm80_to_sm89INS1_16FlashAttnFwdSm80INS1_25CollectiveMainloopFwdSm80ILi4ELi1ELb0EN4cute5tupleIJNS5_1CILi128EEENS7_ILi48EEENS7_ILi96EEEEEELi96ENS_6half_tEfNS_4arch4Sm80ELb0ELb0ELb1ELb1ELb0ELb1ELb1ELb1EEENS1_21CollectiveEpilogueFwdINS6_IJS8_SA_S9_EEENS6_IJNS7_ILi1EEESI_SI_EEESC_SE_Li128ELb1ELb1ELb1ELb0EEENS1_36VarlenDynamicPersistentTileSchedulerILi128ELi48ELi128ELi128ELb1ELb1ELb0ELb0ELb1ELb1EEEEEEEEEvNT_6ParamsE --------------------------
	.section	.nv.constant0._ZN7cutlass13device_kernelIN5flash19enable_sm80_to_sm89INS1_16FlashAttnFwdSm80INS1_25CollectiveMainloopFwdSm80ILi4ELi1ELb0EN4cute5tupleIJNS5_1CILi128EEENS7_ILi48EEENS7_ILi96EEEEEELi96ENS_6half_tEfNS_4arch4Sm80ELb0ELb0ELb1ELb1ELb0ELb1ELb1ELb1EEENS1_21CollectiveEpilogueFwdINS6_IJS8_SA_S9_EEENS6_IJNS7_ILi1EEESI_SI_EEESC_SE_Li128ELb1ELb1ELb1ELb0EEENS1_36VarlenDynamicPersistentTileSchedulerILi128ELi48ELi128ELi128ELb1ELb1ELb0ELb0ELb1ELb1EEEEEEEEEvNT_6ParamsE,"a",@progbits
	.sectionflags	@""
	.align	4
.nv.constant0._ZN7cutlass13device_kernelIN5flash19enable_sm80_to_sm89INS1_16FlashAttnFwdSm80INS1_25CollectiveMainloopFwdSm80ILi4ELi1ELb0EN4cute5tupleIJNS5_1CILi128EEENS7_ILi48EEENS7_ILi96EEEEEELi96ENS_6half_tEfNS_4arch4Sm80ELb0ELb0ELb1ELb1ELb0ELb1ELb1ELb1EEENS1_21CollectiveEpilogueFwdINS6_IJS8_SA_S9_EEENS6_IJNS7_ILi1EEESI_SI_EEESC_SE_Li128ELb1ELb1ELb1ELb0EEENS1_36VarlenDynamicPersistentTileSchedulerILi128ELi48ELi128ELi128ELb1ELb1ELb0ELb0ELb1ELb1EEEEEEEEEvNT_6ParamsE:
	.zero		1608


//--------------------- .nv.constant0._ZN7cutlass13device_kernelIN5flash19enable_sm80_to_sm89INS1_16FlashAttnFwdSm80INS1_25CollectiveMainloopFwdSm80ILi4ELi1ELb0EN4cute5tupleIJNS5_1CILi128EEENS7_ILi48EEENS7_ILi96EEEEEELi96ENS_6half_tEfNS_4arch4Sm80ELb0ELb1ELb1ELb0ELb0ELb0ELb1ELb1EEENS1_21CollectiveEpilogueFwdINS6_IJS8_SA_S9_EEENS6_IJNS7_ILi1EEESI_SI_EEESC_SE_Li128ELb0ELb1ELb1ELb0EEENS1_19SingleTileSchedulerILb0ELb1ELb1ELi128EEEEEEEEEvNT_6ParamsE --------------------------
	.section	.nv.constant0._ZN7cutlass13device_kernelIN5flash19enable_sm80_to_sm89INS1_16FlashAttnFwdSm80INS1_25CollectiveMainloopFwdSm80ILi4ELi1ELb0EN4cute5tupleIJNS5_1CILi128EEENS7_ILi48EEENS7_ILi96EEEEEELi96ENS_6half_tEfNS_4arch4Sm80ELb0ELb1ELb1ELb0ELb0ELb0ELb1ELb1EEENS1_21CollectiveEpilogueFwdINS6_IJS8_SA_S9_EEENS6_IJNS7_ILi1EEESI_SI_EEESC_SE_Li128ELb0ELb1ELb1ELb0EEENS1_19SingleTileSchedulerILb0ELb1ELb1ELi128EEEEEEEEEvNT_6ParamsE,"a",@progbits
	.sectionflags	@""
	.align	4
.nv.constant0._ZN7cutlass13device_kernelIN5flash19enable_sm80_to_sm89INS1_16FlashAttnFwdSm80INS1_25CollectiveMainloopFwdSm80ILi4ELi1ELb0EN4cute5tupleIJNS5_1CILi128EEENS7_ILi48EEENS7_ILi96EEEEEELi96ENS_6half_tEfNS_4arch4Sm80ELb0ELb1ELb1ELb0ELb0ELb0ELb1ELb1EEENS1_21CollectiveEpilogueFwdINS6_IJS8_SA_S9_EEENS6_IJNS7_ILi1EEESI_SI_EEESC_SE_Li128ELb0ELb1ELb1ELb0EEENS1_19SingleTileSchedulerILb0ELb1ELb1ELi128EEEEEEEEEvNT_6ParamsE:
	.zero		1576


//--------------------- .nv.constant0._ZN7cutlass13device_kernelIN5flash19enable_sm80_to_sm89INS1_16FlashAttnFwdSm80INS1_25CollectiveMainloopFwdSm80ILi4ELi1ELb0EN4cute5tupleIJNS5_1CILi128EEENS7_ILi48EEENS7_ILi96EEEEEELi96ENS_6half_tEfNS_4arch4Sm80ELb0ELb1ELb1ELb1ELb0ELb0ELb1ELb1EEENS1_21CollectiveEpilogueFwdINS6_IJS8_SA_S9_EEENS6_IJNS7_ILi1EEESI_SI_EEESC_SE_Li128ELb1ELb1ELb1ELb0EEENS1_36VarlenDynamicPersistentTileSchedulerILi128ELi48ELi128ELi128ELb1ELb1ELb0ELb1ELb0ELb1EEEEEEEEEvNT_6ParamsE --------------------------
	.section	.nv.constant0._ZN7cutlass13device_kernelIN5flash19enable_sm80_to_sm89INS1_16FlashAttnFwdSm80INS1_25CollectiveMainloopFwdSm80ILi4ELi1ELb0EN4cute5tupleIJNS5_1CILi128EEENS7_ILi48EEENS7_ILi96EEEEEELi96ENS_6half_tEfNS_4arch4Sm80ELb0ELb1ELb1ELb1ELb0ELb0ELb1ELb1EEENS1_21CollectiveEpilogueFwdINS6_IJS8_SA_S9_EEENS6_IJNS7_ILi1EEESI_SI_EEESC_SE_Li128ELb1ELb1ELb1ELb0EEENS1_36VarlenDynamicPersistentTileSchedulerILi128ELi48ELi128ELi128ELb1ELb1ELb0ELb1ELb0ELb1EEEEEEEEEvNT_6ParamsE,"a",@progbits
	.sectionflags	@""
	.align	4
.nv.constant0._ZN7cutlass13device_kernelIN5flash19enable_sm80_to_sm89INS1_16FlashAttnFwdSm80INS1_25CollectiveMainloopFwdSm80ILi4ELi1ELb0EN4cute5tupleIJNS5_1CILi128EEENS7_ILi48EEENS7_ILi96EEEEEELi96ENS_6half_tEfNS_4arch4Sm80ELb0ELb1ELb1ELb1ELb0ELb0ELb1ELb1EEENS1_21CollectiveEpilogueFwdINS6_IJS8_SA_S9_EEENS6_IJNS7_ILi1EEESI_SI_EEESC_SE_Li128ELb1ELb1ELb1ELb0EEENS1_36VarlenDynamicPersistentTileSchedulerILi128ELi48ELi128ELi128ELb1ELb1ELb0ELb1ELb0ELb1EEEEEEEEEvNT_6ParamsE:
	.zero		1608


//--------------------- .nv.constant0._ZN7cutlass13device_kernelIN5flash19enable_sm80_to_sm89INS1_16FlashAttnFwdSm80INS1_25CollectiveMainloopFwdSm80ILi4ELi1ELb0EN4cute5tupleIJNS5_1CILi128EEENS7_ILi48EEENS7_ILi96EEEEEELi96ENS_6half_tEfNS_4arch4Sm80ELb0ELb1ELb1ELb1ELb0ELb1ELb1ELb1EEENS1_21CollectiveEpilogueFwdINS6_IJS8_SA_S9_EEENS6_IJNS7_ILi1EEESI_SI_EEESC_SE_Li128ELb1ELb1ELb1ELb0EEENS1_36VarlenDynamicPersistentTileSchedulerILi128ELi48ELi128ELi128ELb1ELb1ELb0ELb1ELb0ELb1EEEEEEEEEvNT_6ParamsE --------------------------
	.section	.nv.constant0._ZN7cutlass13device_kernelIN5flash19enable_sm80_to_sm89INS1_16FlashAttnFwdSm80INS1_25CollectiveMainloopFwdSm80ILi4ELi1ELb0EN4cute5tupleIJNS5_1CILi128EEENS7_ILi48EEENS7_ILi96EEEEEELi96ENS_6half_tEfNS_4arch4Sm80ELb0ELb1ELb1ELb1ELb0ELb1ELb1ELb1EEENS1_21CollectiveEpilogueFwdINS6_IJS8_SA_S9_EEENS6_IJNS7_ILi1EEESI_SI_EEESC_SE_Li128ELb1ELb1ELb1ELb0EEENS1_36VarlenDynamicPersistentTileSchedulerILi128ELi48ELi128ELi128ELb1ELb1ELb0ELb1ELb0ELb1EEEEEEEEEvNT_6ParamsE,"a",@progbits
	.sectionflags	@""
	.align	4
.nv.constant0._ZN7cutlass13device_kernelIN5flash19enable_sm80_to_sm89INS1_16FlashAttnFwdSm80INS1_25CollectiveMainloopFwdSm80ILi4ELi1ELb0EN4cute5tupleIJNS5_1CILi128EEENS7_ILi48EEENS7_ILi96EEEEEELi96ENS_6half_tEfNS_4arch4Sm80ELb0ELb1ELb1ELb1ELb0ELb1ELb1ELb1EEENS1_21CollectiveEpilogueFwdINS6_IJS8_SA_S9_EEENS6_IJNS7_ILi1EEESI_SI_EEESC_SE_Li128ELb1ELb1ELb1ELb0EEENS1_36VarlenDynamicPersistentTileSchedulerILi128ELi48ELi128ELi128ELb1ELb1ELb0ELb1ELb0ELb1EEEEEEEEEvNT_6ParamsE:
	.zero		1608


//--------------------- .nv.constant0._ZN7cutlass13device_kernelIN5flash19enable_sm80_to_sm89INS1_16FlashAttnFwdSm80INS1_25CollectiveMainloopFwdSm80ILi4ELi1ELb0EN4cute5tupleIJNS5_1CILi128EEENS7_ILi64EEENS7_ILi96EEEEEELi96ENS_6half_tEfNS_4arch4Sm80ELb1ELb0ELb1ELb0ELb0ELb0ELb1ELb1EEENS1_21CollectiveEpilogueFwdINS6_IJS8_SA_S9_EEENS6_IJNS7_ILi1EEESI_SI_EEESC_SE_Li128ELb0ELb1ELb1ELb0EEENS1_30DynamicPersistentTileSchedulerILi128ELi128ELb1ELb1ELb0EEEEEEEEEvNT_6ParamsE --------------------------
	.section	.nv.constant0._ZN7cutlass13device_kernelIN5flash19enable_sm80_to_sm89INS1_16FlashAttnFwdSm80INS1_25CollectiveMainloopFwdSm80ILi4ELi1ELb0EN4cute5tupleIJNS5_1CILi128EEENS7_ILi64EEENS7_ILi96EEEEEELi96ENS_6half_tEfNS_4arch4Sm80ELb1ELb0ELb1ELb0ELb0ELb0ELb1ELb1EEENS1_21CollectiveEpilogueFwdINS6_IJS8_SA_S9_EEENS6_IJNS7_ILi1EEESI_SI_EEESC_SE_Li128ELb0ELb1ELb1ELb0EEENS1_30DynamicPersistentTileSchedulerILi128ELi128ELb1ELb1ELb0EEEEEEEEEvNT_6ParamsE,"a",@progbits
	.sectionflags	@""
	.align	4
.nv.constant0._ZN7cutlass13device_kernelIN5flash19enable_sm80_to_sm89INS1_16FlashAttnFwdSm80INS1_25CollectiveMainloopFwdSm80ILi4ELi1ELb0EN4cute5tupleIJNS5_1CILi128EEENS7_ILi64EEENS7_ILi96EEEEEELi96ENS_6half_tEfNS_4arch4Sm80ELb1ELb0ELb1ELb0ELb0ELb0ELb1ELb1EEENS1_21CollectiveEpilogueFwdINS6_IJS8_SA_S9_EEENS6_IJNS7_ILi1EEESI_SI_EEESC_SE_Li128ELb0ELb1ELb1ELb0EEENS1_30DynamicPersistentTileSchedulerILi128ELi128ELb1ELb1ELb0EEEEEEEEEvNT_6ParamsE:
	.zero		1592


//--------------------- .nv.constant0._ZN7cutlass13device_kernelIN5flash19enable_sm80_to_sm89INS1_16FlashAttnFwdSm80INS1_25CollectiveMainloopFwdSm80ILi4ELi1ELb0EN4cute5tupleIJNS5_1CILi128EEENS7_ILi48EEENS7_ILi96EEEEEELi96ENS_6half_tEfNS_4arch4Sm80ELb1ELb0ELb1ELb1ELb0ELb0ELb1ELb1EEENS1_21CollectiveEpilogueFwdINS6_IJS8_SA_S9_EEENS6_IJNS7_ILi1EEESI_SI_EEESC_SE_Li128ELb1ELb1ELb1ELb0EEENS1_36VarlenDynamicPersistentTileSchedulerILi128ELi48ELi128ELi128ELb1ELb1ELb0ELb1ELb1ELb1EEEEEEEEEvNT_6ParamsE --------------------------
	.section	.nv.constant0._ZN7cutlass13device_kernelIN5flash19enable_sm80_to_sm89INS1_16FlashAttnFwdSm80INS1_25CollectiveMainloopFwdSm80ILi4ELi1ELb0EN4cute5tupleIJNS5_1CILi128EEENS7_ILi48EEENS7_ILi96EEEEEELi96ENS_6half_tEfNS_4arch4Sm80ELb1ELb0ELb1ELb1ELb0ELb0ELb1ELb1EEENS1_21CollectiveEpilogueFwdINS6_IJS8_SA_S9_EEENS6_IJNS7_ILi1EEESI_SI_EEESC_SE_Li128ELb1ELb1ELb1ELb0EEENS1_36VarlenDynamicPersistentTileSchedulerILi128ELi48ELi128ELi128ELb1ELb1ELb0ELb1ELb1ELb1EEEEEEEEEvNT_6ParamsE,"a",@progbits
	.sectionflags	@""
	.align	4
.nv.constant0._ZN7cutlass13device_kernelIN5flash19enable_sm80_to_sm89INS1_16FlashAttnFwdSm80INS1_25CollectiveMainloopFwdSm80ILi4ELi1ELb0EN4cute5tupleIJNS5_1CILi128EEENS7_ILi48EEENS7_ILi96EEEEEELi96ENS_6half_tEfNS_4arch4Sm80ELb1ELb0ELb1ELb1ELb0ELb0ELb1ELb1EEENS1_21CollectiveEpilogueFwdINS6_IJS8_SA_S9_EEENS6_IJNS7_ILi1EEESI_SI_EEESC_SE_Li128ELb1ELb1ELb1ELb0EEENS1_36VarlenDynamicPersistentTileSchedulerILi128ELi48ELi128ELi128ELb1ELb1ELb0ELb1ELb1ELb1EEEEEEEEEvNT_6ParamsE:
	.zero		1608


//--------------------- .nv.constant0._ZN7cutlass13device_kernelIN5flash19enable_sm80_to_sm89INS1_16FlashAttnFwdSm80INS1_25CollectiveMainloopFwdSm80ILi4ELi1ELb0EN4cute5tupleIJNS5_1CILi128EEENS7_ILi48EEENS7_ILi96EEEEEELi96ENS_6half_tEfNS_4arch4Sm80ELb1ELb0ELb1ELb1ELb0ELb1ELb1ELb1EEENS1_21CollectiveEpilogueFwdINS6_IJS8_SA_S9_EEENS6_IJNS7_ILi1EEESI_SI_EEESC_SE_Li128ELb1ELb1ELb1ELb0EEENS1_36VarlenDynamicPersistentTileSchedulerILi128ELi48ELi128ELi128ELb1ELb1ELb0ELb1ELb1ELb1EEEEEEEEEvNT_6ParamsE --------------------------
	.section	.nv.constant0._ZN7cutlass13device_kernelIN5flash19enable_sm80_to_sm89INS1_16FlashAttnFwdSm80INS1_25CollectiveMainloopFwdSm80ILi4ELi1ELb0EN4cute5tupleIJNS5_1CILi128EEENS7_ILi48EEENS7_ILi96EEEEEELi96ENS_6half_tEfNS_4arch4Sm80ELb1ELb0ELb1ELb1ELb0ELb1ELb1ELb1EEENS1_21CollectiveEpilogueFwdINS6_IJS8_SA_S9_EEENS6_IJNS7_ILi1EEESI_SI_EEESC_SE_Li128ELb1ELb1ELb1ELb0EEENS1_36VarlenDynamicPersistentTileSchedulerILi128ELi48ELi128ELi128ELb1ELb1ELb0ELb1ELb1ELb1EEEEEEEEEvNT_6ParamsE,"a",@progbits
	.sectionflags	@""
	.align	4
.nv.constant0._ZN7cutlass13device_kernelIN5flash19enable_sm80_to_sm89INS1_16FlashAttnFwdSm80INS1_25CollectiveMainloopFwdSm80ILi4ELi1ELb0EN4cute5tupleIJNS5_1CILi128EEENS7_ILi48EEENS7_ILi96EEEEEELi96ENS_6half_tEfNS_4arch4Sm80ELb1ELb0ELb1ELb1ELb0ELb1ELb1ELb1EEENS1_21CollectiveEpilogueFwdINS6_IJS8_SA_S9_EEENS6_IJNS7_ILi1EEESI_SI_EEESC_SE_Li128ELb1ELb1ELb1ELb0EEENS1_36VarlenDynamicPersistentTileSchedulerILi128ELi48ELi128ELi128ELb1ELb1ELb0ELb1ELb1ELb1EEEEEEEEEvNT_6ParamsE:
	.zero		1608


//--------------------- SYMBOLS --------------------------

	.type		.nv.reservedSmem.offset0,@object
	.size		.nv.reservedSmem.offset0,0x4
